	.target	sm_80

	.elftype	@"ET_EXEC"


//--------------------- .note.nv.tkinfo           --------------------------
	.section	.note.nv.tkinfo,"",@"SHT_NOTE"
	.sectionflags	@"SHF_NOTE_NV_TKINFO"
	.tkinfo
        /*0018*/ 	.word	0x00000002
        /*0030*/ 	.string	""
        /*0030*/ 	.string	"ptxas"
        /*0030*/ 	.string	"Cuda compilation tools, release 13.0, V13.0.88"
        /*0030*/ 	.string	"Build cuda_13.0.r13.0/compiler.36424714_0"
        /*0030*/ 	.string	"-arch sm_80 -m 64 "



//--------------------- .note.nv.cuinfo           --------------------------
	.section	.note.nv.cuinfo,"",@"SHT_NOTE"
	.sectionflags	@"SHF_NOTE_NV_CUINFO"
        /*0018*/ 	.short	0x0002
        /*001a*/ 	.short	0x0050
        /*001c*/ 	.short	0x0082
	.zero		2


//--------------------- .nv.info                  --------------------------
	.section	.nv.info,"",@"SHT_CUDA_INFO"
	.align	4


	//----- nvinfo : EIATTR_REGCOUNT
	.align		4
        /*0000*/ 	.byte	0x04, 0x2f
        /*0002*/ 	.short	(.L_1 - .L_0)
	.align		4
.L_0:
        /*0004*/ 	.word	index@(_ZN17fastertransformer34getPaddingOffsetAndCuSeqLensKernelEPmPiS1_PKiii)
        /*0008*/ 	.word	0x00000014


	//----- nvinfo : EIATTR_FRAME_SIZE
	.align		4
.L_1:
        /*000c*/ 	.byte	0x04, 0x11
        /*000e*/ 	.short	(.L_3 - .L_2)
	.align		4
.L_2:
        /*0010*/ 	.word	index@(_ZN17fastertransformer34getPaddingOffsetAndCuSeqLensKernelEPmPiS1_PKiii)
        /*0014*/ 	.word	0x00000000


	//----- nvinfo : EIATTR_REGCOUNT
	.align		4
.L_3:
        /*0018*/ 	.byte	0x04, 0x2f
        /*001a*/ 	.short	(.L_5 - .L_4)
	.align		4
.L_4:
        /*001c*/ 	.word	index@(_ZN17fastertransformer25getTrtPaddingOffsetKernelEPiPKii)
        /*0020*/ 	.word	0x00000019


	//----- nvinfo : EIATTR_FRAME_SIZE
	.align		4
.L_5:
        /*0024*/ 	.byte	0x04, 0x11
        /*0026*/ 	.short	(.L_7 - .L_6)
	.align		4
.L_6:
        /*0028*/ 	.word	index@(_ZN17fastertransformer25getTrtPaddingOffsetKernelEPiPKii)
        /*002c*/ 	.word	0x00000000


	//----- nvinfo : EIATTR_REGCOUNT
	.align		4
.L_7:
        /*0030*/ 	.byte	0x04, 0x2f
        /*0032*/ 	.short	(.L_9 - .L_8)
	.align		4
.L_8:
        /*0034*/ 	.word	index@(_ZN17fastertransformer25getTrtPaddingOffsetKernelEPiPKiii)
        /*0038*/ 	.word	0x00000011


	//----- nvinfo : EIATTR_FRAME_SIZE
	.align		4
.L_9:
        /*003c*/ 	.byte	0x04, 0x11
        /*003e*/ 	.short	(.L_11 - .L_10)
	.align		4
.L_10:
        /*0040*/ 	.word	index@(_ZN17fastertransformer25getTrtPaddingOffsetKernelEPiPKiii)
        /*0044*/ 	.word	0x00000000


	//----- nvinfo : EIATTR_REGCOUNT
	.align		4
.L_11:
        /*0048*/ 	.byte	0x04, 0x2f
        /*004a*/ 	.short	(.L_13 - .L_12)
	.align		4
.L_12:
        /*004c*/ 	.word	index@(_ZN17fastertransformer31buildEncoderAttentionMaskKernelIfEEvPT_PKii)
        /*0050*/ 	.word	0x0000000f


	//----- nvinfo : EIATTR_FRAME_SIZE
	.align		4
.L_13:
        /*0054*/ 	.byte	0x04, 0x11
        /*0056*/ 	.short	(.L_15 - .L_14)
	.align		4
.L_14:
        /*0058*/ 	.word	index@(_ZN17fastertransformer31buildEncoderAttentionMaskKernelIfEEvPT_PKii)
        /*005c*/ 	.word	0x00000000


	//----- nvinfo : EIATTR_REGCOUNT
	.align		4
.L_15:
        /*0060*/ 	.byte	0x04, 0x2f
        /*0062*/ 	.short	(.L_17 - .L_16)
	.align		4
.L_16:
        /*0064*/ 	.word	index@(_ZN17fastertransformer31buildEncoderAttentionMaskKernelI6__halfEEvPT_PKii)
        /*0068*/ 	.word	0x0000000d


	//----- nvinfo : EIATTR_FRAME_SIZE
	.align		4
.L_17:
        /*006c*/ 	.byte	0x04, 0x11
        /*006e*/ 	.short	(.L_19 - .L_18)
	.align		4
.L_18:
        /*0070*/ 	.word	index@(_ZN17fastertransformer31buildEncoderAttentionMaskKernelI6__halfEEvPT_PKii)
        /*0074*/ 	.word	0x00000000


	//----- nvinfo : EIATTR_REGCOUNT
	.align		4
.L_19:
        /*0078*/ 	.byte	0x04, 0x2f
        /*007a*/ 	.short	(.L_21 - .L_20)
	.align		4
.L_20:
        /*007c*/ 	.word	index@(_ZN17fastertransformer31rebuild_sequence_length_paddingIfEEvPKT_PS1_PKii)
        /*0080*/ 	.word	0x0000000e


	//----- nvinfo : EIATTR_FRAME_SIZE
	.align		4
.L_21:
        /*0084*/ 	.byte	0x04, 0x11
        /*0086*/ 	.short	(.L_23 - .L_22)
	.align		4
.L_22:
        /*0088*/ 	.word	index@(_ZN17fastertransformer31rebuild_sequence_length_paddingIfEEvPKT_PS1_PKii)
        /*008c*/ 	.word	0x00000000


	//----- nvinfo : EIATTR_REGCOUNT
	.align		4
.L_23:
        /*0090*/ 	.byte	0x04, 0x2f
        /*0092*/ 	.short	(.L_25 - .L_24)
	.align		4
.L_24:
        /*0094*/ 	.word	index@(_ZN17fastertransformer31rebuild_sequence_length_paddingI6__halfEEvPKT_PS2_PKii)
        /*0098*/ 	.word	0x0000000c


	//----- nvinfo : EIATTR_FRAME_SIZE
	.align		4
.L_25:
        /*009c*/ 	.byte	0x04, 0x11
        /*009e*/ 	.short	(.L_27 - .L_26)
	.align		4
.L_26:
        /*00a0*/ 	.word	index@(_ZN17fastertransformer31rebuild_sequence_length_paddingI6__halfEEvPKT_PS2_PKii)
        /*00a4*/ 	.word	0x00000000


	//----- nvinfo : EIATTR_REGCOUNT
	.align		4
.L_27:
        /*00a8*/ 	.byte	0x04, 0x2f
        /*00aa*/ 	.short	(.L_29 - .L_28)
	.align		4
.L_28:
        /*00ac*/ 	.word	index@(_ZN17fastertransformer14remove_paddingIfEEvPT_PKS1_PKii)
        /*00b0*/ 	.word	0x0000000e


	//----- nvinfo : EIATTR_FRAME_SIZE
	.align		4
.L_29:
        /*00b4*/ 	.byte	0x04, 0x11
        /*00b6*/ 	.short	(.L_31 - .L_30)
	.align		4
.L_30:
        /*00b8*/ 	.word	index@(_ZN17fastertransformer14remove_paddingIfEEvPT_PKS1_PKii)
        /*00bc*/ 	.word	0x00000000


	//----- nvinfo : EIATTR_REGCOUNT
	.align		4
.L_31:
        /*00c0*/ 	.byte	0x04, 0x2f
        /*00c2*/ 	.short	(.L_33 - .L_32)
	.align		4
.L_32:
        /*00c4*/ 	.word	index@(_ZN17fastertransformer14remove_paddingI6__halfEEvPT_PKS2_PKii)
        /*00c8*/ 	.word	0x0000000c


	//----- nvinfo : EIATTR_FRAME_SIZE
	.align		4
.L_33:
        /*00cc*/ 	.byte	0x04, 0x11
        /*00ce*/ 	.short	(.L_35 - .L_34)
	.align		4
.L_34:
        /*00d0*/ 	.word	index@(_ZN17fastertransformer14remove_paddingI6__halfEEvPT_PKS2_PKii)
        /*00d4*/ 	.word	0x00000000


	//----- nvinfo : EIATTR_REGCOUNT
	.align		4
.L_35:
        /*00d8*/ 	.byte	0x04, 0x2f
        /*00da*/ 	.short	(.L_37 - .L_36)
	.align		4
.L_36:
        /*00dc*/ 	.word	index@(_ZN17fastertransformer26buildRelativeAttentionBiasIfEEvPT_PKS1_iiibi)
        /*00e0*/ 	.word	0x00000016


	//----- nvinfo : EIATTR_FRAME_SIZE
	.align		4
.L_37:
        /*00e4*/ 	.byte	0x04, 0x11
        /*00e6*/ 	.short	(.L_39 - .L_38)
	.align		4
.L_38:
        /*00e8*/ 	.word	index@(_ZN17fastertransformer26buildRelativeAttentionBiasIfEEvPT_PKS1_iiibi)
        /*00ec*/ 	.word	0x00000000


	//----- nvinfo : EIATTR_REGCOUNT
	.align		4
.L_39:
        /*00f0*/ 	.byte	0x04, 0x2f
        /*00f2*/ 	.short	(.L_41 - .L_40)
	.align		4
.L_40:
        /*00f4*/ 	.word	index@(_ZN17fastertransformer26buildRelativeAttentionBiasI6__halfEEvPT_PKS2_iiibi)
        /*00f8*/ 	.word	0x00000016


	//----- nvinfo : EIATTR_FRAME_SIZE
	.align		4
.L_41:
        /*00fc*/ 	.byte	0x04, 0x11
        /*00fe*/ 	.short	(.L_43 - .L_42)
	.align		4
.L_42:
        /*0100*/ 	.word	index@(_ZN17fastertransformer26buildRelativeAttentionBiasI6__halfEEvPT_PKS2_iiibi)
        /*0104*/ 	.word	0x00000000


	//----- nvinfo : EIATTR_MIN_STACK_SIZE
	.align		4
.L_43:
        /*0108*/ 	.byte	0x04, 0x12
        /*010a*/ 	.short	(.L_45 - .L_44)
	.align		4
.L_44:
        /*010c*/ 	.word	index@(_ZN17fastertransformer26buildRelativeAttentionBiasI6__halfEEvPT_PKS2_iiibi)
        /*0110*/ 	.word	0x00000000


	//----- nvinfo : EIATTR_MIN_STACK_SIZE
	.align		4
.L_45:
        /*0114*/ 	.byte	0x04, 0x12
        /*0116*/ 	.short	(.L_47 - .L_46)
	.align		4
.L_46:
        /*0118*/ 	.word	index@(_ZN17fastertransformer26buildRelativeAttentionBiasIfEEvPT_PKS1_iiibi)
        /*011c*/ 	.word	0x00000000


	//----- nvinfo : EIATTR_MIN_STACK_SIZE
	.align		4
.L_47:
        /*0120*/ 	.byte	0x04, 0x12
        /*0122*/ 	.short	(.L_49 - .L_48)
	.align		4
.L_48:
        /*0124*/ 	.word	index@(_ZN17fastertransformer14remove_paddingI6__halfEEvPT_PKS2_PKii)
        /*0128*/ 	.word	0x00000000


	//----- nvinfo : EIATTR_MIN_STACK_SIZE
	.align		4
.L_49:
        /*012c*/ 	.byte	0x04, 0x12
        /*012e*/ 	.short	(.L_51 - .L_50)
	.align		4
.L_50:
        /*0130*/ 	.word	index@(_ZN17fastertransformer14remove_paddingIfEEvPT_PKS1_PKii)
        /*0134*/ 	.word	0x00000000


	//----- nvinfo : EIATTR_MIN_STACK_SIZE
	.align		4
.L_51:
        /*0138*/ 	.byte	0x04, 0x12
        /*013a*/ 	.short	(.L_53 - .L_52)
	.align		4
.L_52:
        /*013c*/ 	.word	index@(_ZN17fastertransformer31rebuild_sequence_length_paddingI6__halfEEvPKT_PS2_PKii)
        /*0140*/ 	.word	0x00000000


	//----- nvinfo : EIATTR_MIN_STACK_SIZE
	.align		4
.L_53:
        /*0144*/ 	.byte	0x04, 0x12
        /*0146*/ 	.short	(.L_55 - .L_54)
	.align		4
.L_54:
        /*0148*/ 	.word	index@(_ZN17fastertransformer31rebuild_sequence_length_paddingIfEEvPKT_PS1_PKii)
        /*014c*/ 	.word	0x00000000


	//----- nvinfo : EIATTR_MIN_STACK_SIZE
	.align		4
.L_55:
        /*0150*/ 	.byte	0x04, 0x12
        /*0152*/ 	.short	(.L_57 - .L_56)
	.align		4
.L_56:
        /*0154*/ 	.word	index@(_ZN17fastertransformer31buildEncoderAttentionMaskKernelI6__halfEEvPT_PKii)
        /*0158*/ 	.word	0x00000000


	//----- nvinfo : EIATTR_MIN_STACK_SIZE
	.align		4
.L_57:
        /*015c*/ 	.byte	0x04, 0x12
        /*015e*/ 	.short	(.L_59 - .L_58)
	.align		4
.L_58:
        /*0160*/ 	.word	index@(_ZN17fastertransformer31buildEncoderAttentionMaskKernelIfEEvPT_PKii)
        /*0164*/ 	.word	0x00000000


	//----- nvinfo : EIATTR_MIN_STACK_SIZE
	.align		4
.L_59:
        /*0168*/ 	.byte	0x04, 0x12
        /*016a*/ 	.short	(.L_61 - .L_60)
	.align		4
.L_60:
        /*016c*/ 	.word	index@(_ZN17fastertransformer25getTrtPaddingOffsetKernelEPiPKiii)
        /*0170*/ 	.word	0x00000000


	//----- nvinfo : EIATTR_MIN_STACK_SIZE
	.align		4
.L_61:
        /*0174*/ 	.byte	0x04, 0x12
        /*0176*/ 	.short	(.L_63 - .L_62)
	.align		4
.L_62:
        /*0178*/ 	.word	index@(_ZN17fastertransformer25getTrtPaddingOffsetKernelEPiPKii)
        /*017c*/ 	.word	0x00000000


	//----- nvinfo : EIATTR_MIN_STACK_SIZE
	.align		4
.L_63:
        /*0180*/ 	.byte	0x04, 0x12
        /*0182*/ 	.short	(.L_65 - .L_64)
	.align		4
.L_64:
        /*0184*/ 	.word	index@(_ZN17fastertransformer34getPaddingOffsetAndCuSeqLensKernelEPmPiS1_PKiii)
        /*0188*/ 	.word	0x00000000
.L_65:


//--------------------- .nv.info._ZN17fastertransformer26buildRelativeAttentionBiasI6__halfEEvPT_PKS2_iiibi --------------------------
	.section	.nv.info._ZN17fastertransformer26buildRelativeAttentionBiasI6__halfEEvPT_PKS2_iiibi,"",@"SHT_CUDA_INFO"
	.sectionflags	@""
	.align	4


	//----- nvinfo : EIATTR_CUDA_API_VERSION
	.align		4
        /*0000*/ 	.byte	0x04, 0x37
        /*0002*/ 	.short	(.L_67 - .L_66)
.L_66:
        /*0004*/ 	.word	0x00000082


	//----- nvinfo : EIATTR_SW2861232_WAR
	.align		4
.L_67:
        /*0008*/ 	.byte	0x01, 0x35
	.zero		2


	//----- nvinfo : EIATTR_PARAM_CBANK
	.align		4
        /*000c*/ 	.byte	0x04, 0x0a
        /*000e*/ 	.short	(.L_69 - .L_68)
	.align		4
.L_68:
        /*0010*/ 	.word	index@(.nv.constant0._ZN17fastertransformer26buildRelativeAttentionBiasI6__halfEEvPT_PKS2_iiibi)
        /*0014*/ 	.short	0x0160
        /*0016*/ 	.short	0x0024


	//----- nvinfo : EIATTR_CBANK_PARAM_SIZE
	.align		4
.L_69:
        /*0018*/ 	.byte	0x03, 0x19
        /*001a*/ 	.short	0x0024


	//----- nvinfo : EIATTR_KPARAM_INFO
	.align		4
        /*001c*/ 	.byte	0x04, 0x17
        /*001e*/ 	.short	(.L_71 - .L_70)
.L_70:
        /*0020*/ 	.word	0x00000000
        /*0024*/ 	.short	0x0006
        /*0026*/ 	.short	0x0020
        /*0028*/ 	.byte	0x00, 0xf0, 0x11, 0x00


	//----- nvinfo : EIATTR_KPARAM_INFO
	.align		4
.L_71:
        /*002c*/ 	.byte	0x04, 0x17
        /*002e*/ 	.short	(.L_73 - .L_72)
.L_72:
        /*0030*/ 	.word	0x00000000
        /*0034*/ 	.short	0x0005
        /*0036*/ 	.short	0x001c
        /*0038*/ 	.byte	0x00, 0xf0, 0x05, 0x00


	//----- nvinfo : EIATTR_KPARAM_INFO
	.align		4
.L_73:
        /*003c*/ 	.byte	0x04, 0x17
        /*003e*/ 	.short	(.L_75 - .L_74)
.L_74:
        /*0040*/ 	.word	0x00000000
        /*0044*/ 	.short	0x0004
        /*0046*/ 	.short	0x0018
        /*0048*/ 	.byte	0x00, 0xf0, 0x11, 0x00


	//----- nvinfo : EIATTR_KPARAM_INFO
	.align		4
.L_75:
        /*004c*/ 	.byte	0x04, 0x17
        /*004e*/ 	.short	(.L_77 - .L_76)
.L_76:
        /*0050*/ 	.word	0x00000000
        /*0054*/ 	.short	0x0003
        /*0056*/ 	.short	0x0014
        /*0058*/ 	.byte	0x00, 0xf0, 0x11, 0x00


	//----- nvinfo : EIATTR_KPARAM_INFO
	.align		4
.L_77:
        /*005c*/ 	.byte	0x04, 0x17
        /*005e*/ 	.short	(.L_79 - .L_78)
.L_78:
        /*0060*/ 	.word	0x00000000
        /*0064*/ 	.short	0x0002
        /*0066*/ 	.short	0x0010
        /*0068*/ 	.byte	0x00, 0xf0, 0x11, 0x00


	//----- nvinfo : EIATTR_KPARAM_INFO
	.align		4
.L_79:
        /*006c*/ 	.byte	0x04, 0x17
        /*006e*/ 	.short	(.L_81 - .L_80)
.L_80:
        /*0070*/ 	.word	0x00000000
        /*0074*/ 	.short	0x0001
        /*0076*/ 	.short	0x0008
        /*0078*/ 	.byte	0x00, 0xf0, 0x21, 0x00


	//----- nvinfo : EIATTR_KPARAM_INFO
	.align		4
.L_81:
        /*007c*/ 	.byte	0x04, 0x17
        /*007e*/ 	.short	(.L_83 - .L_82)
.L_82:
        /*0080*/ 	.word	0x00000000
        /*0084*/ 	.short	0x0000
        /*0086*/ 	.short	0x0000
        /*0088*/ 	.byte	0x00, 0xf0, 0x21, 0x00


	//----- nvinfo : EIATTR_MAXREG_COUNT
	.align		4
.L_83:
        /*008c*/ 	.byte	0x03, 0x1b
        /*008e*/ 	.short	0x00ff


	//----- nvinfo : EIATTR_MERCURY_ISA_VERSION
	.align		4
        /*0090*/ 	.byte	0x03, 0x5f
        /*0092*/ 	.short	0x0000


	//----- nvinfo : EIATTR_EXIT_INSTR_OFFSETS
	.align		4
        /*0094*/ 	.byte	0x04, 0x1c
        /*0096*/ 	.short	(.L_85 - .L_84)


	//   ....[0]....
.L_84:
        /*0098*/ 	.word	0x00000050


	//   ....[1]....
        /*009c*/ 	.word	0x00000510


	//   ....[2]....
        /*00a0*/ 	.word	0x000008d0


	//----- nvinfo : EIATTR_CRS_STACK_SIZE
	.align		4
.L_85:
        /*00a4*/ 	.byte	0x04, 0x1e
        /*00a6*/ 	.short	(.L_87 - .L_86)
.L_86:
        /*00a8*/ 	.word	0x00000000
.L_87:


//--------------------- .nv.info._ZN17fastertransformer26buildRelativeAttentionBiasIfEEvPT_PKS1_iiibi --------------------------
	.section	.nv.info._ZN17fastertransformer26buildRelativeAttentionBiasIfEEvPT_PKS1_iiibi,"",@"SHT_CUDA_INFO"
	.sectionflags	@""
	.align	4


	//----- nvinfo : EIATTR_CUDA_API_VERSION
	.align		4
        /*0000*/ 	.byte	0x04, 0x37
        /*0002*/ 	.short	(.L_89 - .L_88)
.L_88:
        /*0004*/ 	.word	0x00000082


	//----- nvinfo : EIATTR_SW2861232_WAR
	.align		4
.L_89:
        /*0008*/ 	.byte	0x01, 0x35
	.zero		2


	//----- nvinfo : EIATTR_PARAM_CBANK
	.align		4
        /*000c*/ 	.byte	0x04, 0x0a
        /*000e*/ 	.short	(.L_91 - .L_90)
	.align		4
.L_90:
        /*0010*/ 	.word	index@(.nv.constant0._ZN17fastertransformer26buildRelativeAttentionBiasIfEEvPT_PKS1_iiibi)
        /*0014*/ 	.short	0x0160
        /*0016*/ 	.short	0x0024


	//----- nvinfo : EIATTR_CBANK_PARAM_SIZE
	.align		4
.L_91:
        /*0018*/ 	.byte	0x03, 0x19
        /*001a*/ 	.short	0x0024


	//----- nvinfo : EIATTR_KPARAM_INFO
	.align		4
        /*001c*/ 	.byte	0x04, 0x17
        /*001e*/ 	.short	(.L_93 - .L_92)
.L_92:
        /*0020*/ 	.word	0x00000000
        /*0024*/ 	.short	0x0006
        /*0026*/ 	.short	0x0020
        /*0028*/ 	.byte	0x00, 0xf0, 0x11, 0x00


	//----- nvinfo : EIATTR_KPARAM_INFO
	.align		4
.L_93:
        /*002c*/ 	.byte	0x04, 0x17
        /*002e*/ 	.short	(.L_95 - .L_94)
.L_94:
        /*0030*/ 	.word	0x00000000
        /*0034*/ 	.short	0x0005
        /*0036*/ 	.short	0x001c
        /*0038*/ 	.byte	0x00, 0xf0, 0x05, 0x00


	//----- nvinfo : EIATTR_KPARAM_INFO
	.align		4
.L_95:
        /*003c*/ 	.byte	0x04, 0x17
        /*003e*/ 	.short	(.L_97 - .L_96)
.L_96:
        /*0040*/ 	.word	0x00000000
        /*0044*/ 	.short	0x0004
        /*0046*/ 	.short	0x0018
        /*0048*/ 	.byte	0x00, 0xf0, 0x11, 0x00


	//----- nvinfo : EIATTR_KPARAM_INFO
	.align		4
.L_97:
        /*004c*/ 	.byte	0x04, 0x17
        /*004e*/ 	.short	(.L_99 - .L_98)
.L_98:
        /*0050*/ 	.word	0x00000000
        /*0054*/ 	.short	0x0003
        /*0056*/ 	.short	0x0014
        /*0058*/ 	.byte	0x00, 0xf0, 0x11, 0x00


	//----- nvinfo : EIATTR_KPARAM_INFO
	.align		4
.L_99:
        /*005c*/ 	.byte	0x04, 0x17
        /*005e*/ 	.short	(.L_101 - .L_100)
.L_100:
        /*0060*/ 	.word	0x00000000
        /*0064*/ 	.short	0x0002
        /*0066*/ 	.short	0x0010
        /*0068*/ 	.byte	0x00, 0xf0, 0x11, 0x00


	//----- nvinfo : EIATTR_KPARAM_INFO
	.align		4
.L_101:
        /*006c*/ 	.byte	0x04, 0x17
        /*006e*/ 	.short	(.L_103 - .L_102)
.L_102:
        /*0070*/ 	.word	0x00000000
        /*0074*/ 	.short	0x0001
        /*0076*/ 	.short	0x0008
        /*0078*/ 	.byte	0x00, 0xf0, 0x21, 0x00


	//----- nvinfo : EIATTR_KPARAM_INFO
	.align		4
.L_103:
        /*007c*/ 	.byte	0x04, 0x17
        /*007e*/ 	.short	(.L_105 - .L_104)
.L_104:
        /*0080*/ 	.word	0x00000000
        /*0084*/ 	.short	0x0000
        /*0086*/ 	.short	0x0000
        /*0088*/ 	.byte	0x00, 0xf0, 0x21, 0x00


	//----- nvinfo : EIATTR_MAXREG_COUNT
	.align		4
.L_105:
        /*008c*/ 	.byte	0x03, 0x1b
        /*008e*/ 	.short	0x00ff


	//----- nvinfo : EIATTR_MERCURY_ISA_VERSION
	.align		4
        /*0090*/ 	.byte	0x03, 0x5f
        /*0092*/ 	.short	0x0000


	//----- nvinfo : EIATTR_EXIT_INSTR_OFFSETS
	.align		4
        /*0094*/ 	.byte	0x04, 0x1c
        /*0096*/ 	.short	(.L_107 - .L_106)


	//   ....[0]....
.L_106:
        /*0098*/ 	.word	0x00000050


	//   ....[1]....
        /*009c*/ 	.word	0x00000510


	//   ....[2]....
        /*00a0*/ 	.word	0x000008d0


	//----- nvinfo : EIATTR_CRS_STACK_SIZE
	.align		4
.L_107:
        /*00a4*/ 	.byte	0x04, 0x1e
        /*00a6*/ 	.short	(.L_109 - .L_108)
.L_108:
        /*00a8*/ 	.word	0x00000000
.L_109:


//--------------------- .nv.info._ZN17fastertransformer14remove_paddingI6__halfEEvPT_PKS2_PKii --------------------------
	.section	.nv.info._ZN17fastertransformer14remove_paddingI6__halfEEvPT_PKS2_PKii,"",@"SHT_CUDA_INFO"
	.sectionflags	@""
	.align	4


	//----- nvinfo : EIATTR_CUDA_API_VERSION
	.align		4
        /*0000*/ 	.byte	0x04, 0x37
        /*0002*/ 	.short	(.L_111 - .L_110)
.L_110:
        /*0004*/ 	.word	0x00000082


	//----- nvinfo : EIATTR_SW2861232_WAR
	.align		4
.L_111:
        /*0008*/ 	.byte	0x01, 0x35
	.zero		2


	//----- nvinfo : EIATTR_PARAM_CBANK
	.align		4
        /*000c*/ 	.byte	0x04, 0x0a
        /*000e*/ 	.short	(.L_113 - .L_112)
	.align		4
.L_112:
        /*0010*/ 	.word	index@(.nv.constant0._ZN17fastertransformer14remove_paddingI6__halfEEvPT_PKS2_PKii)
        /*0014*/ 	.short	0x0160
        /*0016*/ 	.short	0x001c


	//----- nvinfo : EIATTR_CBANK_PARAM_SIZE
	.align		4
.L_113:
        /*0018*/ 	.byte	0x03, 0x19
        /*001a*/ 	.short	0x001c


	//----- nvinfo : EIATTR_KPARAM_INFO
	.align		4
        /*001c*/ 	.byte	0x04, 0x17
        /*001e*/ 	.short	(.L_115 - .L_114)
.L_114:
        /*0020*/ 	.word	0x00000000
        /*0024*/ 	.short	0x0003
        /*0026*/ 	.short	0x0018
        /*0028*/ 	.byte	0x00, 0xf0, 0x11, 0x00


	//----- nvinfo : EIATTR_KPARAM_INFO
	.align		4
.L_115:
        /*002c*/ 	.byte	0x04, 0x17
        /*002e*/ 	.short	(.L_117 - .L_116)
.L_116:
        /*0030*/ 	.word	0x00000000
        /*0034*/ 	.short	0x0002
        /*0036*/ 	.short	0x0010
        /*0038*/ 	.byte	0x00, 0xf0, 0x21, 0x00


	//----- nvinfo : EIATTR_KPARAM_INFO
	.align		4
.L_117:
        /*003c*/ 	.byte	0x04, 0x17
        /*003e*/ 	.short	(.L_119 - .L_118)
.L_118:
        /*0040*/ 	.word	0x00000000
        /*0044*/ 	.short	0x0001
        /*0046*/ 	.short	0x0008
        /*0048*/ 	.byte	0x00, 0xf0, 0x21, 0x00


	//----- nvinfo : EIATTR_KPARAM_INFO
	.align		4
.L_119:
        /*004c*/ 	.byte	0x04, 0x17
        /*004e*/ 	.short	(.L_121 - .L_120)
.L_120:
        /*0050*/ 	.word	0x00000000
        /*0054*/ 	.short	0x0000
        /*0056*/ 	.short	0x0000
        /*0058*/ 	.byte	0x00, 0xf0, 0x21, 0x00


	//----- nvinfo : EIATTR_MAXREG_COUNT
	.align		4
.L_121:
        /*005c*/ 	.byte	0x03, 0x1b
        /*005e*/ 	.short	0x00ff


	//----- nvinfo : EIATTR_MERCURY_ISA_VERSION
	.align		4
        /*0060*/ 	.byte	0x03, 0x5f
        /*0062*/ 	.short	0x0000


	//----- nvinfo : EIATTR_EXIT_INSTR_OFFSETS
	.align		4
        /*0064*/ 	.byte	0x04, 0x1c
        /*0066*/ 	.short	(.L_123 - .L_122)


	//   ....[0]....
.L_122:
        /*0068*/ 	.word	0x00000030


	//   ....[1]....
        /*006c*/ 	.word	0x00000140


	//----- nvinfo : EIATTR_CRS_STACK_SIZE
	.align		4
.L_123:
        /*0070*/ 	.byte	0x04, 0x1e
        /*0072*/ 	.short	(.L_125 - .L_124)
.L_124:
        /*0074*/ 	.word	0x00000000
.L_125:


//--------------------- .nv.info._ZN17fastertransformer14remove_paddingIfEEvPT_PKS1_PKii --------------------------
	.section	.nv.info._ZN17fastertransformer14remove_paddingIfEEvPT_PKS1_PKii,"",@"SHT_CUDA_INFO"
	.sectionflags	@""
	.align	4


	//----- nvinfo : EIATTR_CUDA_API_VERSION
	.align		4
        /*0000*/ 	.byte	0x04, 0x37
        /*0002*/ 	.short	(.L_127 - .L_126)
.L_126:
        /*0004*/ 	.word	0x00000082


	//----- nvinfo : EIATTR_SW2861232_WAR
	.align		4
.L_127:
        /*0008*/ 	.byte	0x01, 0x35
	.zero		2


	//----- nvinfo : EIATTR_PARAM_CBANK
	.align		4
        /*000c*/ 	.byte	0x04, 0x0a
        /*000e*/ 	.short	(.L_129 - .L_128)
	.align		4
.L_128:
        /*0010*/ 	.word	index@(.nv.constant0._ZN17fastertransformer14remove_paddingIfEEvPT_PKS1_PKii)
        /*0014*/ 	.short	0x0160
        /*0016*/ 	.short	0x001c


	//----- nvinfo : EIATTR_CBANK_PARAM_SIZE
	.align		4
.L_129:
        /*0018*/ 	.byte	0x03, 0x19
        /*001a*/ 	.short	0x001c


	//----- nvinfo : EIATTR_KPARAM_INFO
	.align		4
        /*001c*/ 	.byte	0x04, 0x17
        /*001e*/ 	.short	(.L_131 - .L_130)
.L_130:
        /*0020*/ 	.word	0x00000000
        /*0024*/ 	.short	0x0003
        /*0026*/ 	.short	0x0018
        /*0028*/ 	.byte	0x00, 0xf0, 0x11, 0x00


	//----- nvinfo : EIATTR_KPARAM_INFO
	.align		4
.L_131:
        /*002c*/ 	.byte	0x04, 0x17
        /*002e*/ 	.short	(.L_133 - .L_132)
.L_132:
        /*0030*/ 	.word	0x00000000
        /*0034*/ 	.short	0x0002
        /*0036*/ 	.short	0x0010
        /*0038*/ 	.byte	0x00, 0xf0, 0x21, 0x00


	//----- nvinfo : EIATTR_KPARAM_INFO
	.align		4
.L_133:
        /*003c*/ 	.byte	0x04, 0x17
        /*003e*/ 	.short	(.L_135 - .L_134)
.L_134:
        /*0040*/ 	.word	0x00000000
        /*0044*/ 	.short	0x0001
        /*0046*/ 	.short	0x0008
        /*0048*/ 	.byte	0x00, 0xf0, 0x21, 0x00


	//----- nvinfo : EIATTR_KPARAM_INFO
	.align		4
.L_135:
        /*004c*/ 	.byte	0x04, 0x17
        /*004e*/ 	.short	(.L_137 - .L_136)
.L_136:
        /*0050*/ 	.word	0x00000000
        /*0054*/ 	.short	0x0000
        /*0056*/ 	.short	0x0000
        /*0058*/ 	.byte	0x00, 0xf0, 0x21, 0x00


	//----- nvinfo : EIATTR_MAXREG_COUNT
	.align		4
.L_137:
        /*005c*/ 	.byte	0x03, 0x1b
        /*005e*/ 	.short	0x00ff


	//----- nvinfo : EIATTR_MERCURY_ISA_VERSION
	.align		4
        /*0060*/ 	.byte	0x03, 0x5f
        /*0062*/ 	.short	0x0000


	//----- nvinfo : EIATTR_EXIT_INSTR_OFFSETS
	.align		4
        /*0064*/ 	.byte	0x04, 0x1c
        /*0066*/ 	.short	(.L_139 - .L_138)


	//   ....[0]....
.L_138:
        /*0068*/ 	.word	0x00000030


	//   ....[1]....
        /*006c*/ 	.word	0x00000130


	//----- nvinfo : EIATTR_CRS_STACK_SIZE
	.align		4
.L_139:
        /*0070*/ 	.byte	0x04, 0x1e
        /*0072*/ 	.short	(.L_141 - .L_140)
.L_140:
        /*0074*/ 	.word	0x00000000
.L_141:


//--------------------- .nv.info._ZN17fastertransformer31rebuild_sequence_length_paddingI6__halfEEvPKT_PS2_PKii --------------------------
	.section	.nv.info._ZN17fastertransformer31rebuild_sequence_length_paddingI6__halfEEvPKT_PS2_PKii,"",@"SHT_CUDA_INFO"
	.sectionflags	@""
	.align	4


	//----- nvinfo : EIATTR_CUDA_API_VERSION
	.align		4
        /*0000*/ 	.byte	0x04, 0x37
        /*0002*/ 	.short	(.L_143 - .L_142)
.L_142:
        /*0004*/ 	.word	0x00000082


	//----- nvinfo : EIATTR_SW2861232_WAR
	.align		4
.L_143:
        /*0008*/ 	.byte	0x01, 0x35
	.zero		2


	//----- nvinfo : EIATTR_PARAM_CBANK
	.align		4
        /*000c*/ 	.byte	0x04, 0x0a
        /*000e*/ 	.short	(.L_145 - .L_144)
	.align		4
.L_144:
        /*0010*/ 	.word	index@(.nv.constant0._ZN17fastertransformer31rebuild_sequence_length_paddingI6__halfEEvPKT_PS2_PKii)
        /*0014*/ 	.short	0x0160
        /*0016*/ 	.short	0x001c


	//----- nvinfo : EIATTR_CBANK_PARAM_SIZE
	.align		4
.L_145:
        /*0018*/ 	.byte	0x03, 0x19
        /*001a*/ 	.short	0x001c


	//----- nvinfo : EIATTR_KPARAM_INFO
	.align		4
        /*001c*/ 	.byte	0x04, 0x17
        /*001e*/ 	.short	(.L_147 - .L_146)
.L_146:
        /*0020*/ 	.word	0x00000000
        /*0024*/ 	.short	0x0003
        /*0026*/ 	.short	0x0018
        /*0028*/ 	.byte	0x00, 0xf0, 0x11, 0x00


	//----- nvinfo : EIATTR_KPARAM_INFO
	.align		4
.L_147:
        /*002c*/ 	.byte	0x04, 0x17
        /*002e*/ 	.short	(.L_149 - .L_148)
.L_148:
        /*0030*/ 	.word	0x00000000
        /*0034*/ 	.short	0x0002
        /*0036*/ 	.short	0x0010
        /*0038*/ 	.byte	0x00, 0xf0, 0x21, 0x00


	//----- nvinfo : EIATTR_KPARAM_INFO
	.align		4
.L_149:
        /*003c*/ 	.byte	0x04, 0x17
        /*003e*/ 	.short	(.L_151 - .L_150)
.L_150:
        /*0040*/ 	.word	0x00000000
        /*0044*/ 	.short	0x0001
        /*0046*/ 	.short	0x0008
        /*0048*/ 	.byte	0x00, 0xf0, 0x21, 0x00


	//----- nvinfo : EIATTR_KPARAM_INFO
	.align		4
.L_151:
        /*004c*/ 	.byte	0x04, 0x17
        /*004e*/ 	.short	(.L_153 - .L_152)
.L_152:
        /*0050*/ 	.word	0x00000000
        /*0054*/ 	.short	0x0000
        /*0056*/ 	.short	0x0000
        /*0058*/ 	.byte	0x00, 0xf0, 0x21, 0x00


	//----- nvinfo : EIATTR_MAXREG_COUNT
	.align		4
.L_153:
        /*005c*/ 	.byte	0x03, 0x1b
        /*005e*/ 	.short	0x00ff


	//----- nvinfo : EIATTR_MERCURY_ISA_VERSION
	.align		4
        /*0060*/ 	.byte	0x03, 0x5f
        /*0062*/ 	.short	0x0000


	//----- nvinfo : EIATTR_EXIT_INSTR_OFFSETS
	.align		4
        /*0064*/ 	.byte	0x04, 0x1c
        /*0066*/ 	.short	(.L_155 - .L_154)


	//   ....[0]....
.L_154:
        /*0068*/ 	.word	0x00000030


	//   ....[1]....
        /*006c*/ 	.word	0x00000140


	//----- nvinfo : EIATTR_CRS_STACK_SIZE
	.align		4
.L_155:
        /*0070*/ 	.byte	0x04, 0x1e
        /*0072*/ 	.short	(.L_157 - .L_156)
.L_156:
        /*0074*/ 	.word	0x00000000
.L_157:


//--------------------- .nv.info._ZN17fastertransformer31rebuild_sequence_length_paddingIfEEvPKT_PS1_PKii --------------------------
	.section	.nv.info._ZN17fastertransformer31rebuild_sequence_length_paddingIfEEvPKT_PS1_PKii,"",@"SHT_CUDA_INFO"
	.sectionflags	@""
	.align	4


	//----- nvinfo : EIATTR_CUDA_API_VERSION
	.align		4
        /*0000*/ 	.byte	0x04, 0x37
        /*0002*/ 	.short	(.L_159 - .L_158)
.L_158:
        /*0004*/ 	.word	0x00000082


	//----- nvinfo : EIATTR_SW2861232_WAR
	.align		4
.L_159:
        /*0008*/ 	.byte	0x01, 0x35
	.zero		2


	//----- nvinfo : EIATTR_PARAM_CBANK
	.align		4
        /*000c*/ 	.byte	0x04, 0x0a
        /*000e*/ 	.short	(.L_161 - .L_160)
	.align		4
.L_160:
        /*0010*/ 	.word	index@(.nv.constant0._ZN17fastertransformer31rebuild_sequence_length_paddingIfEEvPKT_PS1_PKii)
        /*0014*/ 	.short	0x0160
        /*0016*/ 	.short	0x001c


	//----- nvinfo : EIATTR_CBANK_PARAM_SIZE
	.align		4
.L_161:
        /*0018*/ 	.byte	0x03, 0x19
        /*001a*/ 	.short	0x001c


	//----- nvinfo : EIATTR_KPARAM_INFO
	.align		4
        /*001c*/ 	.byte	0x04, 0x17
        /*001e*/ 	.short	(.L_163 - .L_162)
.L_162:
        /*0020*/ 	.word	0x00000000
        /*0024*/ 	.short	0x0003
        /*0026*/ 	.short	0x0018
        /*0028*/ 	.byte	0x00, 0xf0, 0x11, 0x00


	//----- nvinfo : EIATTR_KPARAM_INFO
	.align		4
.L_163:
        /*002c*/ 	.byte	0x04, 0x17
        /*002e*/ 	.short	(.L_165 - .L_164)
.L_164:
        /*0030*/ 	.word	0x00000000
        /*0034*/ 	.short	0x0002
        /*0036*/ 	.short	0x0010
        /*0038*/ 	.byte	0x00, 0xf0, 0x21, 0x00


	//----- nvinfo : EIATTR_KPARAM_INFO
	.align		4
.L_165:
        /*003c*/ 	.byte	0x04, 0x17
        /*003e*/ 	.short	(.L_167 - .L_166)
.L_166:
        /*0040*/ 	.word	0x00000000
        /*0044*/ 	.short	0x0001
        /*0046*/ 	.short	0x0008
        /*0048*/ 	.byte	0x00, 0xf0, 0x21, 0x00


	//----- nvinfo : EIATTR_KPARAM_INFO
	.align		4
.L_167:
        /*004c*/ 	.byte	0x04, 0x17
        /*004e*/ 	.short	(.L_169 - .L_168)
.L_168:
        /*0050*/ 	.word	0x00000000
        /*0054*/ 	.short	0x0000
        /*0056*/ 	.short	0x0000
        /*0058*/ 	.byte	0x00, 0xf0, 0x21, 0x00


	//----- nvinfo : EIATTR_MAXREG_COUNT
	.align		4
.L_169:
        /*005c*/ 	.byte	0x03, 0x1b
        /*005e*/ 	.short	0x00ff


	//----- nvinfo : EIATTR_MERCURY_ISA_VERSION
	.align		4
        /*0060*/ 	.byte	0x03, 0x5f
        /*0062*/ 	.short	0x0000


	//----- nvinfo : EIATTR_EXIT_INSTR_OFFSETS
	.align		4
        /*0064*/ 	.byte	0x04, 0x1c
        /*0066*/ 	.short	(.L_171 - .L_170)


	//   ....[0]....
.L_170:
        /*0068*/ 	.word	0x00000030


	//   ....[1]....
        /*006c*/ 	.word	0x00000130


	//----- nvinfo : EIATTR_CRS_STACK_SIZE
	.align		4
.L_171:
        /*0070*/ 	.byte	0x04, 0x1e
        /*0072*/ 	.short	(.L_173 - .L_172)
.L_172:
        /*0074*/ 	.word	0x00000000
.L_173:


//--------------------- .nv.info._ZN17fastertransformer31buildEncoderAttentionMaskKernelI6__halfEEvPT_PKii --------------------------
	.section	.nv.info._ZN17fastertransformer31buildEncoderAttentionMaskKernelI6__halfEEvPT_PKii,"",@"SHT_CUDA_INFO"
	.sectionflags	@""
	.align	4


	//----- nvinfo : EIATTR_CUDA_API_VERSION
	.align		4
        /*0000*/ 	.byte	0x04, 0x37
        /*0002*/ 	.short	(.L_175 - .L_174)
.L_174:
        /*0004*/ 	.word	0x00000082


	//----- nvinfo : EIATTR_SW2861232_WAR
	.align		4
.L_175:
        /*0008*/ 	.byte	0x01, 0x35
	.zero		2


	//----- nvinfo : EIATTR_PARAM_CBANK
	.align		4
        /*000c*/ 	.byte	0x04, 0x0a
        /*000e*/ 	.short	(.L_177 - .L_176)
	.align		4
.L_176:
        /*0010*/ 	.word	index@(.nv.constant0._ZN17fastertransformer31buildEncoderAttentionMaskKernelI6__halfEEvPT_PKii)
        /*0014*/ 	.short	0x0160
        /*0016*/ 	.short	0x0014


	//----- nvinfo : EIATTR_CBANK_PARAM_SIZE
	.align		4
.L_177:
        /*0018*/ 	.byte	0x03, 0x19
        /*001a*/ 	.short	0x0014


	//----- nvinfo : EIATTR_KPARAM_INFO
	.align		4
        /*001c*/ 	.byte	0x04, 0x17
        /*001e*/ 	.short	(.L_179 - .L_178)
.L_178:
        /*0020*/ 	.word	0x00000000
        /*0024*/ 	.short	0x0002
        /*0026*/ 	.short	0x0010
        /*0028*/ 	.byte	0x00, 0xf0, 0x11, 0x00


	//----- nvinfo : EIATTR_KPARAM_INFO
	.align		4
.L_179:
        /*002c*/ 	.byte	0x04, 0x17
        /*002e*/ 	.short	(.L_181 - .L_180)
.L_180:
        /*0030*/ 	.word	0x00000000
        /*0034*/ 	.short	0x0001
        /*0036*/ 	.short	0x0008
        /*0038*/ 	.byte	0x00, 0xf0, 0x21, 0x00


	//----- nvinfo : EIATTR_KPARAM_INFO
	.align		4
.L_181:
        /*003c*/ 	.byte	0x04, 0x17
        /*003e*/ 	.short	(.L_183 - .L_182)
.L_182:
        /*0040*/ 	.word	0x00000000
        /*0044*/ 	.short	0x0000
        /*0046*/ 	.short	0x0000
        /*0048*/ 	.byte	0x00, 0xf0, 0x21, 0x00


	//----- nvinfo : EIATTR_MAXREG_COUNT
	.align		4
.L_183:
        /*004c*/ 	.byte	0x03, 0x1b
        /*004e*/ 	.short	0x00ff


	//----- nvinfo : EIATTR_MERCURY_ISA_VERSION
	.align		4
        /*0050*/ 	.byte	0x03, 0x5f
        /*0052*/ 	.short	0x0000


	//----- nvinfo : EIATTR_EXIT_INSTR_OFFSETS
	.align		4
        /*0054*/ 	.byte	0x04, 0x1c
        /*0056*/ 	.short	(.L_185 - .L_184)


	//   ....[0]....
.L_184:
        /*0058*/ 	.word	0x00000050


	//   ....[1]....
        /*005c*/ 	.word	0x000002f0


	//----- nvinfo : EIATTR_CRS_STACK_SIZE
	.align		4
.L_185:
        /*0060*/ 	.byte	0x04, 0x1e
        /*0062*/ 	.short	(.L_187 - .L_186)
.L_186:
        /*0064*/ 	.word	0x00000000
.L_187:


//--------------------- .nv.info._ZN17fastertransformer31buildEncoderAttentionMaskKernelIfEEvPT_PKii --------------------------
	.section	.nv.info._ZN17fastertransformer31buildEncoderAttentionMaskKernelIfEEvPT_PKii,"",@"SHT_CUDA_INFO"
	.sectionflags	@""
	.align	4


	//----- nvinfo : EIATTR_CUDA_API_VERSION
	.align		4
        /*0000*/ 	.byte	0x04, 0x37
        /*0002*/ 	.short	(.L_189 - .L_188)
.L_188:
        /*0004*/ 	.word	0x00000082


	//----- nvinfo : EIATTR_SW2861232_WAR
	.align		4
.L_189:
        /*0008*/ 	.byte	0x01, 0x35
	.zero		2


	//----- nvinfo : EIATTR_PARAM_CBANK
	.align		4
        /*000c*/ 	.byte	0x04, 0x0a
        /*000e*/ 	.short	(.L_191 - .L_190)
	.align		4
.L_190:
        /*0010*/ 	.word	index@(.nv.constant0._ZN17fastertransformer31buildEncoderAttentionMaskKernelIfEEvPT_PKii)
        /*0014*/ 	.short	0x0160
        /*0016*/ 	.short	0x0014


	//----- nvinfo : EIATTR_CBANK_PARAM_SIZE
	.align		4
.L_191:
        /*0018*/ 	.byte	0x03, 0x19
        /*001a*/ 	.short	0x0014


	//----- nvinfo : EIATTR_KPARAM_INFO
	.align		4
        /*001c*/ 	.byte	0x04, 0x17
        /*001e*/ 	.short	(.L_193 - .L_192)
.L_192:
        /*0020*/ 	.word	0x00000000
        /*0024*/ 	.short	0x0002
        /*0026*/ 	.short	0x0010
        /*0028*/ 	.byte	0x00, 0xf0, 0x11, 0x00


	//----- nvinfo : EIATTR_KPARAM_INFO
	.align		4
.L_193:
        /*002c*/ 	.byte	0x04, 0x17
        /*002e*/ 	.short	(.L_195 - .L_194)
.L_194:
        /*0030*/ 	.word	0x00000000
        /*0034*/ 	.short	0x0001
        /*0036*/ 	.short	0x0008
        /*0038*/ 	.byte	0x00, 0xf0, 0x21, 0x00


	//----- nvinfo : EIATTR_KPARAM_INFO
	.align		4
.L_195:
        /*003c*/ 	.byte	0x04, 0x17
        /*003e*/ 	.short	(.L_197 - .L_196)
.L_196:
        /*0040*/ 	.word	0x00000000
        /*0044*/ 	.short	0x0000
        /*0046*/ 	.short	0x0000
        /*0048*/ 	.byte	0x00, 0xf0, 0x21, 0x00


	//----- nvinfo : EIATTR_MAXREG_COUNT
	.align		4
.L_197:
        /*004c*/ 	.byte	0x03, 0x1b
        /*004e*/ 	.short	0x00ff


	//----- nvinfo : EIATTR_MERCURY_ISA_VERSION
	.align		4
        /*0050*/ 	.byte	0x03, 0x5f
        /*0052*/ 	.short	0x0000


	//----- nvinfo : EIATTR_EXIT_INSTR_OFFSETS
	.align		4
        /*0054*/ 	.byte	0x04, 0x1c
        /*0056*/ 	.short	(.L_199 - .L_198)


	//   ....[0]....
.L_198:
        /*0058*/ 	.word	0x00000050


	//   ....[1]....
        /*005c*/ 	.word	0x000002e0


	//----- nvinfo : EIATTR_CRS_STACK_SIZE
	.align		4
.L_199:
        /*0060*/ 	.byte	0x04, 0x1e
        /*0062*/ 	.short	(.L_201 - .L_200)
.L_200:
        /*0064*/ 	.word	0x00000000
.L_201:


//--------------------- .nv.info._ZN17fastertransformer25getTrtPaddingOffsetKernelEPiPKiii --------------------------
	.section	.nv.info._ZN17fastertransformer25getTrtPaddingOffsetKernelEPiPKiii,"",@"SHT_CUDA_INFO"
	.sectionflags	@""
	.align	4


	//----- nvinfo : EIATTR_CUDA_API_VERSION
	.align		4
        /*0000*/ 	.byte	0x04, 0x37
        /*0002*/ 	.short	(.L_203 - .L_202)
.L_202:
        /*0004*/ 	.word	0x00000082


	//----- nvinfo : EIATTR_SW2861232_WAR
	.align		4
.L_203:
        /*0008*/ 	.byte	0x01, 0x35
	.zero		2


	//----- nvinfo : EIATTR_PARAM_CBANK
	.align		4
        /*000c*/ 	.byte	0x04, 0x0a
        /*000e*/ 	.short	(.L_205 - .L_204)
	.align		4
.L_204:
        /*0010*/ 	.word	index@(.nv.constant0._ZN17fastertransformer25getTrtPaddingOffsetKernelEPiPKiii)
        /*0014*/ 	.short	0x0160
        /*0016*/ 	.short	0x0018


	//----- nvinfo : EIATTR_CBANK_PARAM_SIZE
	.align		4
.L_205:
        /*0018*/ 	.byte	0x03, 0x19
        /*001a*/ 	.short	0x0018


	//----- nvinfo : EIATTR_KPARAM_INFO
	.align		4
        /*001c*/ 	.byte	0x04, 0x17
        /*001e*/ 	.short	(.L_207 - .L_206)
.L_206:
        /*0020*/ 	.word	0x00000000
        /*0024*/ 	.short	0x0003
        /*0026*/ 	.short	0x0014
        /*0028*/ 	.byte	0x00, 0xf0, 0x11, 0x00


	//----- nvinfo : EIATTR_KPARAM_INFO
	.align		4
.L_207:
        /*002c*/ 	.byte	0x04, 0x17
        /*002e*/ 	.short	(.L_209 - .L_208)
.L_208:
        /*0030*/ 	.word	0x00000000
        /*0034*/ 	.short	0x0002
        /*0036*/ 	.short	0x0010
        /*0038*/ 	.byte	0x00, 0xf0, 0x11, 0x00


	//----- nvinfo : EIATTR_KPARAM_INFO
	.align		4
.L_209:
        /*003c*/ 	.byte	0x04, 0x17
        /*003e*/ 	.short	(.L_211 - .L_210)
.L_210:
        /*0040*/ 	.word	0x00000000
        /*0044*/ 	.short	0x0001
        /*0046*/ 	.short	0x0008
        /*0048*/ 	.byte	0x00, 0xf0, 0x21, 0x00


	//----- nvinfo : EIATTR_KPARAM_INFO
	.align		4
.L_211:
        /*004c*/ 	.byte	0x04, 0x17
        /*004e*/ 	.short	(.L_213 - .L_212)
.L_212:
        /*0050*/ 	.word	0x00000000
        /*0054*/ 	.short	0x0000
        /*0056*/ 	.short	0x0000
        /*0058*/ 	.byte	0x00, 0xf0, 0x21, 0x00


	//----- nvinfo : EIATTR_MAXREG_COUNT
	.align		4
.L_213:
        /*005c*/ 	.byte	0x03, 0x1b
        /*005e*/ 	.short	0x00ff


	//----- nvinfo : EIATTR_NUM_BARRIERS
	.align		4
        /*0060*/ 	.byte	0x02, 0x4c
        /*0062*/ 	.byte	0x01
	.zero		1


	//----- nvinfo : EIATTR_MERCURY_ISA_VERSION
	.align		4
        /*0064*/ 	.byte	0x03, 0x5f
        /*0066*/ 	.short	0x0000


	//----- nvinfo : EIATTR_EXIT_INSTR_OFFSETS
	.align		4
        /*0068*/ 	.byte	0x04, 0x1c
        /*006a*/ 	.short	(.L_215 - .L_214)


	//   ....[0]....
.L_214:
        /*006c*/ 	.word	0x00000510


	//   ....[1]....
        /*0070*/ 	.word	0x00000590


	//----- nvinfo : EIATTR_CRS_STACK_SIZE
	.align		4
.L_215:
        /*0074*/ 	.byte	0x04, 0x1e
        /*0076*/ 	.short	(.L_217 - .L_216)
.L_216:
        /*0078*/ 	.word	0x00000000
.L_217:


//--------------------- .nv.info._ZN17fastertransformer25getTrtPaddingOffsetKernelEPiPKii --------------------------
	.section	.nv.info._ZN17fastertransformer25getTrtPaddingOffsetKernelEPiPKii,"",@"SHT_CUDA_INFO"
	.sectionflags	@""
	.align	4


	//----- nvinfo : EIATTR_CUDA_API_VERSION
	.align		4
        /*0000*/ 	.byte	0x04, 0x37
        /*0002*/ 	.short	(.L_219 - .L_218)
.L_218:
        /*0004*/ 	.word	0x00000082


	//----- nvinfo : EIATTR_SW2861232_WAR
	.align		4
.L_219:
        /*0008*/ 	.byte	0x01, 0x35
	.zero		2


	//----- nvinfo : EIATTR_PARAM_CBANK
	.align		4
        /*000c*/ 	.byte	0x04, 0x0a
        /*000e*/ 	.short	(.L_221 - .L_220)
	.align		4
.L_220:
        /*0010*/ 	.word	index@(.nv.constant0._ZN17fastertransformer25getTrtPaddingOffsetKernelEPiPKii)
        /*0014*/ 	.short	0x0160
        /*0016*/ 	.short	0x0014


	//----- nvinfo : EIATTR_CBANK_PARAM_SIZE
	.align		4
.L_221:
        /*0018*/ 	.byte	0x03, 0x19
        /*001a*/ 	.short	0x0014


	//----- nvinfo : EIATTR_KPARAM_INFO
	.align		4
        /*001c*/ 	.byte	0x04, 0x17
        /*001e*/ 	.short	(.L_223 - .L_222)
.L_222:
        /*0020*/ 	.word	0x00000000
        /*0024*/ 	.short	0x0002
        /*0026*/ 	.short	0x0010
        /*0028*/ 	.byte	0x00, 0xf0, 0x11, 0x00


	//----- nvinfo : EIATTR_KPARAM_INFO
	.align		4
.L_223:
        /*002c*/ 	.byte	0x04, 0x17
        /*002e*/ 	.short	(.L_225 - .L_224)
.L_224:
        /*0030*/ 	.word	0x00000000
        /*0034*/ 	.short	0x0001
        /*0036*/ 	.short	0x0008
        /*0038*/ 	.byte	0x00, 0xf0, 0x21, 0x00


	//----- nvinfo : EIATTR_KPARAM_INFO
	.align		4
.L_225:
        /*003c*/ 	.byte	0x04, 0x17
        /*003e*/ 	.short	(.L_227 - .L_226)
.L_226:
        /*0040*/ 	.word	0x00000000
        /*0044*/ 	.short	0x0000
        /*0046*/ 	.short	0x0000
        /*0048*/ 	.byte	0x00, 0xf0, 0x21, 0x00


	//----- nvinfo : EIATTR_MAXREG_COUNT
	.align		4
.L_227:
        /*004c*/ 	.byte	0x03, 0x1b
        /*004e*/ 	.short	0x00ff


	//----- nvinfo : EIATTR_NUM_BARRIERS
	.align		4
        /*0050*/ 	.byte	0x02, 0x4c
        /*0052*/ 	.byte	0x01
	.zero		1


	//----- nvinfo : EIATTR_MERCURY_ISA_VERSION
	.align		4
        /*0054*/ 	.byte	0x03, 0x5f
        /*0056*/ 	.short	0x0000


	//----- nvinfo : EIATTR_EXIT_INSTR_OFFSETS
	.align		4
        /*0058*/ 	.byte	0x04, 0x1c
        /*005a*/ 	.short	(.L_229 - .L_228)


	//   ....[0]....
.L_228:
        /*005c*/ 	.word	0x000008e0


	//   ....[1]....
        /*0060*/ 	.word	0x00000960


	//----- nvinfo : EIATTR_CRS_STACK_SIZE
	.align		4
.L_229:
        /*0064*/ 	.byte	0x04, 0x1e
        /*0066*/ 	.short	(.L_231 - .L_230)
.L_230:
        /*0068*/ 	.word	0x00000000
.L_231:


//--------------------- .nv.info._ZN17fastertransformer34getPaddingOffsetAndCuSeqLensKernelEPmPiS1_PKiii --------------------------
	.section	.nv.info._ZN17fastertransformer34getPaddingOffsetAndCuSeqLensKernelEPmPiS1_PKiii,"",@"SHT_CUDA_INFO"
	.sectionflags	@""
	.align	4


	//----- nvinfo : EIATTR_CUDA_API_VERSION
	.align		4
        /*0000*/ 	.byte	0x04, 0x37
        /*0002*/ 	.short	(.L_233 - .L_232)
.L_232:
        /*0004*/ 	.word	0x00000082


	//----- nvinfo : EIATTR_SW2861232_WAR
	.align		4
.L_233:
        /*0008*/ 	.byte	0x01, 0x35
	.zero		2


	//----- nvinfo : EIATTR_PARAM_CBANK
	.align		4
        /*000c*/ 	.byte	0x04, 0x0a
        /*000e*/ 	.short	(.L_235 - .L_234)
	.align		4
.L_234:
        /*0010*/ 	.word	index@(.nv.constant0._ZN17fastertransformer34getPaddingOffsetAndCuSeqLensKernelEPmPiS1_PKiii)
        /*0014*/ 	.short	0x0160
        /*0016*/ 	.short	0x0028


	//----- nvinfo : EIATTR_CBANK_PARAM_SIZE
	.align		4
.L_235:
        /*0018*/ 	.byte	0x03, 0x19
        /*001a*/ 	.short	0x0028


	//----- nvinfo : EIATTR_KPARAM_INFO
	.align		4
        /*001c*/ 	.byte	0x04, 0x17
        /*001e*/ 	.short	(.L_237 - .L_236)
.L_236:
        /*0020*/ 	.word	0x00000000
        /*0024*/ 	.short	0x0005
        /*0026*/ 	.short	0x0024
        /*0028*/ 	.byte	0x00, 0xf0, 0x11, 0x00


	//----- nvinfo : EIATTR_KPARAM_INFO
	.align		4
.L_237:
        /*002c*/ 	.byte	0x04, 0x17
        /*002e*/ 	.short	(.L_239 - .L_238)
.L_238:
        /*0030*/ 	.word	0x00000000
        /*0034*/ 	.short	0x0004
        /*0036*/ 	.short	0x0020
        /*0038*/ 	.byte	0x00, 0xf0, 0x11, 0x00


	//----- nvinfo : EIATTR_KPARAM_INFO
	.align		4
.L_239:
        /*003c*/ 	.byte	0x04, 0x17
        /*003e*/ 	.short	(.L_241 - .L_240)
.L_240:
        /*0040*/ 	.word	0x00000000
        /*0044*/ 	.short	0x0003
        /*0046*/ 	.short	0x0018
        /*0048*/ 	.byte	0x00, 0xf0, 0x21, 0x00


	//----- nvinfo : EIATTR_KPARAM_INFO
	.align		4
.L_241:
        /*004c*/ 	.byte	0x04, 0x17
        /*004e*/ 	.short	(.L_243 - .L_242)
.L_242:
        /*0050*/ 	.word	0x00000000
        /*0054*/ 	.short	0x0002
        /*0056*/ 	.short	0x0010
        /*0058*/ 	.byte	0x00, 0xf0, 0x21, 0x00


	//----- nvinfo : EIATTR_KPARAM_INFO
	.align		4
.L_243:
        /*005c*/ 	.byte	0x04, 0x17
        /*005e*/ 	.short	(.L_245 - .L_244)
.L_244:
        /*0060*/ 	.word	0x00000000
        /*0064*/ 	.short	0x0001
        /*0066*/ 	.short	0x0008
        /*0068*/ 	.byte	0x00, 0xf0, 0x21, 0x00


	//----- nvinfo : EIATTR_KPARAM_INFO
	.align		4
.L_245:
        /*006c*/ 	.byte	0x04, 0x17
        /*006e*/ 	.short	(.L_247 - .L_246)
.L_246:
        /*0070*/ 	.word	0x00000000
        /*0074*/ 	.short	0x0000
        /*0076*/ 	.short	0x0000
        /*0078*/ 	.byte	0x00, 0xf0, 0x21, 0x00


	//----- nvinfo : EIATTR_MAXREG_COUNT
	.align		4
.L_247:
        /*007c*/ 	.byte	0x03, 0x1b
        /*007e*/ 	.short	0x00ff


	//----- nvinfo : EIATTR_MERCURY_ISA_VERSION
	.align		4
        /*0080*/ 	.byte	0x03, 0x5f
        /*0082*/ 	.short	0x0000


	//----- nvinfo : EIATTR_EXIT_INSTR_OFFSETS
	.align		4
        /*0084*/ 	.byte	0x04, 0x1c
        /*0086*/ 	.short	(.L_249 - .L_248)


	//   ....[0]....
.L_248:
        /*0088*/ 	.word	0x00000d80
.L_249:


//--------------------- .nv.callgraph             --------------------------
	.section	.nv.callgraph,"",@"SHT_CUDA_CALLGRAPH"
	.align	4
	.sectionentsize	8
	.align		4
        /*0000*/ 	.word	0x00000000
	.align		4
        /*0004*/ 	.word	0xffffffff
	.align		4
        /*0008*/ 	.word	0x00000000
	.align		4
        /*000c*/ 	.word	0xfffffffe
	.align		4
        /*0010*/ 	.word	0x00000000
	.align		4
        /*0014*/ 	.word	0xfffffffd
	.align		4
        /*0018*/ 	.word	0x00000000
	.align		4
        /*001c*/ 	.word	0xfffffffc


//--------------------- .nv.rel.action            --------------------------
	.section	.nv.rel.action,"",@"SHT_CUDA_RELOCINFO"
	.align	8
	.sectionentsize	8
        /*0000*/ 	.byte	0x73, 0x00, 0x00, 0x00, 0x00, 0x00, 0x00, 0x00, 0x00, 0x00, 0x00, 0x11, 0x25, 0x00, 0x05, 0x36


//--------------------- .nv.constant0._ZN17fastertransformer26buildRelativeAttentionBiasI6__halfEEvPT_PKS2_iiibi --------------------------
	.section	.nv.constant0._ZN17fastertransformer26buildRelativeAttentionBiasI6__halfEEvPT_PKS2_iiibi,"a",@progbits
	.sectionflags	@""
	.align	4
.nv.constant0._ZN17fastertransformer26buildRelativeAttentionBiasI6__halfEEvPT_PKS2_iiibi:
	.zero		388


//--------------------- .nv.constant0._ZN17fastertransformer26buildRelativeAttentionBiasIfEEvPT_PKS1_iiibi --------------------------
	.section	.nv.constant0._ZN17fastertransformer26buildRelativeAttentionBiasIfEEvPT_PKS1_iiibi,"a",@progbits
	.sectionflags	@""
	.align	4
.nv.constant0._ZN17fastertransformer26buildRelativeAttentionBiasIfEEvPT_PKS1_iiibi:
	.zero		388


//--------------------- .nv.constant0._ZN17fastertransformer14remove_paddingI6__halfEEvPT_PKS2_PKii --------------------------
	.section	.nv.constant0._ZN17fastertransformer14remove_paddingI6__halfEEvPT_PKS2_PKii,"a",@progbits
	.sectionflags	@""
	.align	4
.nv.constant0._ZN17fastertransformer14remove_paddingI6__halfEEvPT_PKS2_PKii:
	.zero		380


//--------------------- .nv.constant0._ZN17fastertransformer14remove_paddingIfEEvPT_PKS1_PKii --------------------------
	.section	.nv.constant0._ZN17fastertransformer14remove_paddingIfEEvPT_PKS1_PKii,"a",@progbits
	.sectionflags	@""
	.align	4
.nv.constant0._ZN17fastertransformer14remove_paddingIfEEvPT_PKS1_PKii:
	.zero		380


//--------------------- .nv.constant0._ZN17fastertransformer31rebuild_sequence_length_paddingI6__halfEEvPKT_PS2_PKii --------------------------
	.section	.nv.constant0._ZN17fastertransformer31rebuild_sequence_length_paddingI6__halfEEvPKT_PS2_PKii,"a",@progbits
	.sectionflags	@""
	.align	4
.nv.constant0._ZN17fastertransformer31rebuild_sequence_length_paddingI6__halfEEvPKT_PS2_PKii:
	.zero		380


//--------------------- .nv.constant0._ZN17fastertransformer31rebuild_sequence_length_paddingIfEEvPKT_PS1_PKii --------------------------
	.section	.nv.constant0._ZN17fastertransformer31rebuild_sequence_length_paddingIfEEvPKT_PS1_PKii,"a",@progbits
	.sectionflags	@""
	.align	4
.nv.constant0._ZN17fastertransformer31rebuild_sequence_length_paddingIfEEvPKT_PS1_PKii:
	.zero		380


//--------------------- .nv.constant0._ZN17fastertransformer31buildEncoderAttentionMaskKernelI6__halfEEvPT_PKii --------------------------
	.section	.nv.constant0._ZN17fastertransformer31buildEncoderAttentionMaskKernelI6__halfEEvPT_PKii,"a",@progbits
	.sectionflags	@""
	.align	4
.nv.constant0._ZN17fastertransformer31buildEncoderAttentionMaskKernelI6__halfEEvPT_PKii:
	.zero		372


//--------------------- .nv.constant0._ZN17fastertransformer31buildEncoderAttentionMaskKernelIfEEvPT_PKii --------------------------
	.section	.nv.constant0._ZN17fastertransformer31buildEncoderAttentionMaskKernelIfEEvPT_PKii,"a",@progbits
	.sectionflags	@""
	.align	4
.nv.constant0._ZN17fastertransformer31buildEncoderAttentionMaskKernelIfEEvPT_PKii:
	.zero		372


//--------------------- .nv.constant0._ZN17fastertransformer25getTrtPaddingOffsetKernelEPiPKiii --------------------------
	.section	.nv.constant0._ZN17fastertransformer25getTrtPaddingOffsetKernelEPiPKiii,"a",@progbits
	.sectionflags	@""
	.align	4
.nv.constant0._ZN17fastertransformer25getTrtPaddingOffsetKernelEPiPKiii:
	.zero		376


//--------------------- .nv.constant0._ZN17fastertransformer25getTrtPaddingOffsetKernelEPiPKii --------------------------
	.section	.nv.constant0._ZN17fastertransformer25getTrtPaddingOffsetKernelEPiPKii,"a",@progbits
	.sectionflags	@""
	.align	4
.nv.constant0._ZN17fastertransformer25getTrtPaddingOffsetKernelEPiPKii:
	.zero		372


//--------------------- .nv.constant0._ZN17fastertransformer34getPaddingOffsetAndCuSeqLensKernelEPmPiS1_PKiii --------------------------
	.section	.nv.constant0._ZN17fastertransformer34getPaddingOffsetAndCuSeqLensKernelEPmPiS1_PKiii,"a",@progbits
	.sectionflags	@""
	.align	4
.nv.constant0._ZN17fastertransformer34getPaddingOffsetAndCuSeqLensKernelEPmPiS1_PKiii:
	.zero		392


//--------------------- .text._ZN17fastertransformer26buildRelativeAttentionBiasI6__halfEEvPT_PKS2_iiibi --------------------------
	.section	.text._ZN17fastertransformer26buildRelativeAttentionBiasI6__halfEEvPT_PKS2_iiibi,"ax",@progbits
	.sectioninfo	@"SHI_REGISTERS=22"
	.align	128
        .global         _ZN17fastertransformer26buildRelativeAttentionBiasI6__halfEEvPT_PKS2_iiibi
        .type           _ZN17fastertransformer26buildRelativeAttentionBiasI6__halfEEvPT_PKS2_iiibi,@function
        .size           _ZN17fastertransformer26buildRelativeAttentionBiasI6__halfEEvPT_PKS2_iiibi,(.L_x_54 - _ZN17fastertransformer26buildRelativeAttentionBiasI6__halfEEvPT_PKS2_iiibi)
        .other          _ZN17fastertransformer26buildRelativeAttentionBiasI6__halfEEvPT_PKS2_iiibi,@"STO_CUDA_ENTRY STV_DEFAULT"
_ZN17fastertransformer26buildRelativeAttentionBiasI6__halfEEvPT_PKS2_iiibi:
.text._ZN17fastertransformer26buildRelativeAttentionBiasI6__halfEEvPT_PKS2_iiibi:
[----:B------:R-:W-:Y:S02]  /*0000*/  IMAD.MOV.U32 R1, RZ, RZ, c[0x0][0x28] ;  /* 0x00000a00ff017624 */ /* 0x000fe400078e00ff */
[----:B------:R-:W0:Y:S01]  /*0010*/  S2R R5, SR_TID.X ;  /* 0x0000000000057919 */ /* 0x000e220000002100 */
[----:B------:R-:W-:Y:S02]  /*0020*/  ULDC UR4, c[0x0][0x174] ;  /* 0x00005d0000047ab9 */ /* 0x000fe40000000800 */
[----:B------:R-:W-:-:S06]  /*0030*/  UIMAD UR4, UR4, UR4, URZ ;  /* 0x00000004040472a4 */ /* 0x000fcc000f8e023f */
[----:B0-----:R-:W-:-:S13]  /*0040*/  ISETP.GE.AND P0, PT, R5, UR4, PT ;  /* 0x0000000405007c0c */ /* 0x001fda000bf06270 */
[----:B------:R-:W-:Y:S05]  /*0050*/  @P0 EXIT ;  /* 0x000000000000094d */ /* 0x000fea0003800000 */
[----:B------:R-:W0:Y:S01]  /*0060*/  S2R R0, SR_CTAID.X ;  /* 0x0000000000007919 */ /* 0x000e220000002500 */
[----:B------:R-:W-:Y:S01]  /*0070*/  ULDC.S8 UR5, c[0x0][0x17c] ;  /* 0x00005f0000057ab9 */ /* 0x000fe20000000200 */
[----:B------:R-:W1:Y:S01]  /*0080*/  I2F R10, c[0x0][0x180] ;  /* 0x00006000000a7b06 */ /* 0x000e620000201400 */
[----:B------:R-:W-:Y:S01]  /*0090*/  ISETP.NE.AND P0, PT, RZ, UR5, PT ;  /* 0x00000005ff007c0c */ /* 0x000fe2000bf05270 */
[----:B------:R-:W-:Y:S01]  /*00a0*/  IMAD.MOV.U32 R12, RZ, RZ, c[0x0][0x178] ;  /* 0x00005e00ff0c7624 */ /* 0x000fe200078e00ff */
[----:B------:R-:W-:-:S04]  /*00b0*/  ULDC.64 UR6, c[0x0][0x118] ;  /* 0x0000460000067ab9 */ /* 0x000fc80000000a00 */
[----:B------:R-:W-:-:S04]  /*00c0*/  LEA.HI R3, R12, c[0x0][0x178], RZ, 0x1 ;  /* 0x00005e000c037a11 */ /* 0x000fc800078f08ff */
[----:B------:R-:W-:Y:S01]  /*00d0*/  SHF.R.S32.HI R3, RZ, 0x1, R3 ;  /* 0x00000001ff037819 */ /* 0x000fe20000011403 */
[----:B0-----:R-:W-:Y:S02]  /*00e0*/  IMAD R2, R0, UR4, RZ ;  /* 0x0000000400027c24 */ /* 0x001fe4000f8e02ff */
[----:B------:R-:W-:Y:S05]  /*00f0*/  @!P0 BRA `(.L_x_0) ;  /* 0x0000042000008947 */ /* 0x000fea0003800000 */
[----:B-1----:R-:W-:Y:S02]  /*0100*/  SHF.R.S32.HI R6, RZ, 0x1f, R12 ;  /* 0x0000001fff067819 */ /* 0x002fe4000001140c */
[----:B------:R-:W-:Y:S02]  /*0110*/  IABS R4, c[0x0][0x174] ;  /* 0x00005d0000047a13 */ /* 0x000fe40000000000 */
[----:B------:R-:W-:Y:S02]  /*0120*/  LEA.HI R6, R6, c[0x0][0x178], RZ, 0x2 ;  /* 0x00005e0006067a11 */ /* 0x000fe400078f10ff */
[----:B------:R-:W0:Y:S01]  /*0130*/  I2F.RP R12, R4 ;  /* 0x00000004000c7306 */ /* 0x000e220000209400 */
[----:B------:R-:W-:-:S02]  /*0140*/  ISETP.NE.AND P0, PT, RZ, c[0x0][0x174], PT ;  /* 0x00005d00ff007a0c */ /* 0x000fc40003f05270 */
[----:B------:R-:W-:-:S05]  /*0150*/  SHF.R.S32.HI R8, RZ, 0x2, R6 ;  /* 0x00000002ff087819 */ /* 0x000fca0000011406 */
[----:B------:R-:W1:Y:S08]  /*0160*/  I2F R9, R8 ;  /* 0x0000000800097306 */ /* 0x000e700000201400 */
[----:B0-----:R-:W0:Y:S08]  /*0170*/  MUFU.RCP R12, R12 ;  /* 0x0000000c000c7308 */ /* 0x001e300000001000 */
[----:B-1----:R-:W1:Y:S01]  /*0180*/  MUFU.RCP R9, R9 ;  /* 0x0000000900097308 */ /* 0x002e620000001000 */
[----:B0-----:R-:W-:-:S02]  /*0190*/  IADD3 R7, R12, 0xffffffe, RZ ;  /* 0x0ffffffe0c077810 */ /* 0x001fc40007ffe0ff */
[----:B------:R-:W-:-:S05]  /*01a0*/  IADD3 R12, R3, -0x1, RZ ;  /* 0xffffffff030c7810 */ /* 0x000fca0007ffe0ff */
[----:B------:R-:W0:Y:S01]  /*01b0*/  F2I.FTZ.U32.TRUNC.NTZ R7, R7 ;  /* 0x0000000700077305 */ /* 0x000e22000021f000 */
[----:B-1----:R-:W-:Y:S02]  /*01c0*/  FMUL.FTZ R6, R10, R9 ;  /* 0x000000090a067220 */ /* 0x002fe40000410000 */
[----:B------:R-:W-:-:S05]  /*01d0*/  IMAD.IADD R10, R3, 0x1, -R8 ;  /* 0x00000001030a7824 */ /* 0x000fca00078e0a08 */
[----:B------:R-:W1:Y:S08]  /*01e0*/  MUFU.LG2 R6, R6 ;  /* 0x0000000600067308 */ /* 0x000e700000000c00 */
[----:B------:R-:W2:Y:S01]  /*01f0*/  I2F R10, R10 ;  /* 0x0000000a000a7306 */ /* 0x000ea20000201400 */
[----:B0-----:R-:W-:-:S04]  /*0200*/  IMAD.MOV R13, RZ, RZ, -R7 ;  /* 0x000000ffff0d7224 */ /* 0x001fc800078e0a07 */
[----:B------:R-:W-:Y:S02]  /*0210*/  IMAD R13, R13, R4, RZ ;  /* 0x000000040d0d7224 */ /* 0x000fe400078e02ff */
[----:B-1----:R-:W-:Y:S02]  /*0220*/  FMUL.FTZ R11, R6, 0.69314718246459960938 ;  /* 0x3f317218060b7820 */ /* 0x002fe40000410000 */
[----:B------:R-:W-:-:S04]  /*0230*/  IMAD.MOV.U32 R6, RZ, RZ, RZ ;  /* 0x000000ffff067224 */ /* 0x000fc800078e00ff */
[----:B------:R-:W0:Y:S01]  /*0240*/  MUFU.RCP R11, R11 ;  /* 0x0000000b000b7308 */ /* 0x000e220000001000 */
[----:B------:R-:W-:Y:S01]  /*0250*/  IMAD.HI.U32 R7, R7, R13, R6 ;  /* 0x0000000d07077227 */ /* 0x000fe200078e0006 */
[----:B--2---:R-:W-:-:S06]  /*0260*/  LOP3.LUT R6, RZ, c[0x0][0x174], RZ, 0x33, !PT ;  /* 0x00005d00ff067a12 */ /* 0x004fcc00078e33ff */
.L_x_1:
[----:B------:R-:W-:Y:S01]  /*0270*/  IABS R14, R5 ;  /* 0x00000005000e7213 */ /* 0x000fe20000000000 */
[----:B------:R-:W-:Y:S01]  /*0280*/  IMAD.MOV.U32 R19, RZ, RZ, 0x2 ;  /* 0x00000002ff137424 */ /* 0x000fe200078e00ff */
[----:B0-----:R-:W-:-:S03]  /*0290*/  IABS R16, c[0x0][0x174] ;  /* 0x00005d0000107a13 */ /* 0x001fc60000000000 */
[----:B------:R-:W-:-:S05]  /*02a0*/  IMAD.HI.U32 R13, R7, R14, RZ ;  /* 0x0000000e070d7227 */ /* 0x000fca00078e00ff */
[----:B------:R-:W-:-:S05]  /*02b0*/  IADD3 R15, -R13, RZ, RZ ;  /* 0x000000ff0d0f7210 */ /* 0x000fca0007ffe1ff */
[----:B------:R-:W-:Y:S01]  /*02c0*/  IMAD R15, R16, R15, R14 ;  /* 0x0000000f100f7224 */ /* 0x000fe200078e020e */
[----:B------:R-:W-:-:S04]  /*02d0*/  LOP3.LUT R14, R5, c[0x0][0x174], RZ, 0x3c, !PT ;  /* 0x00005d00050e7a12 */ /* 0x000fc800078e3cff */
[----:B------:R-:W-:Y:S02]  /*02e0*/  ISETP.GT.U32.AND P2, PT, R4, R15, PT ;  /* 0x0000000f0400720c */ /* 0x000fe40003f44070 */
[----:B------:R-:W-:-:S11]  /*02f0*/  ISETP.GE.AND P3, PT, R14, RZ, PT ;  /* 0x000000ff0e00720c */ /* 0x000fd60003f66270 */
[----:B------:R-:W-:Y:S01]  /*0300*/  @!P2 IMAD.IADD R15, R15, 0x1, -R16 ;  /* 0x000000010f0fa824 */ /* 0x000fe200078e0a10 */
[----:B------:R-:W-:-:S04]  /*0310*/  @!P2 IADD3 R13, R13, 0x1, RZ ;  /* 0x000000010d0da810 */ /* 0x000fc80007ffe0ff */
[----:B------:R-:W-:-:S13]  /*0320*/  ISETP.GE.U32.AND P1, PT, R15, R4, PT ;  /* 0x000000040f00720c */ /* 0x000fda0003f26070 */
[----:B------:R-:W-:-:S05]  /*0330*/  @P1 IADD3 R13, R13, 0x1, RZ ;  /* 0x000000010d0d1810 */ /* 0x000fca0007ffe0ff */
[----:B------:R-:W-:-:S05]  /*0340*/  @!P3 IMAD.MOV R13, RZ, RZ, -R13 ;  /* 0x000000ffff0db224 */ /* 0x000fca00078e0a0d */
[----:B------:R-:W-:-:S05]  /*0350*/  SEL R13, R6, R13, !P0 ;  /* 0x0000000d060d7207 */ /* 0x000fca0004000000 */
[----:B------:R-:W-:-:S04]  /*0360*/  IMAD.MOV R14, RZ, RZ, -R13 ;  /* 0x000000ffff0e7224 */ /* 0x000fc800078e0a0d */
[----:B------:R-:W-:-:S04]  /*0370*/  IMAD R14, R14, c[0x0][0x174], R5 ;  /* 0x00005d000e0e7a24 */ /* 0x000fc800078e0205 */
[----:B------:R-:W-:-:S05]  /*0380*/  IMAD.IADD R14, R14, 0x1, -R13 ;  /* 0x000000010e0e7824 */ /* 0x000fca00078e0a0d */
[----:B------:R-:W-:Y:S02]  /*0390*/  IABS R15, R14 ;  /* 0x0000000e000f7213 */ /* 0x000fe40000000000 */
[----:B------:R-:W-:Y:S02]  /*03a0*/  ISETP.GT.AND P1, PT, R14, RZ, PT ;  /* 0x000000ff0e00720c */ /* 0x000fe40003f24270 */
[----:B------:R-:W1:Y:S01]  /*03b0*/  I2F R16, R15 ;  /* 0x0000000f00107306 */ /* 0x000e620000201400 */
[----:B------:R-:W-:Y:S02]  /*03c0*/  ISETP.GE.AND P2, PT, R15, R8, PT ;  /* 0x000000080f00720c */ /* 0x000fe40003f46270 */
[----:B------:R-:W-:Y:S01]  /*03d0*/  MOV R14, R15 ;  /* 0x0000000f000e7202 */ /* 0x000fe20000000f00 */
[----:B-1----:R-:W-:-:S06]  /*03e0*/  FMUL.FTZ R16, R16, R9 ;  /* 0x0000000910107220 */ /* 0x002fcc0000410000 */
[----:B------:R-:W1:Y:S02]  /*03f0*/  MUFU.LG2 R16, R16 ;  /* 0x0000001000107308 */ /* 0x000e640000000c00 */
[----:B-1----:R-:W-:-:S04]  /*0400*/  FMUL.FTZ R18, R16, 0.69314718246459960938 ;  /* 0x3f31721810127820 */ /* 0x002fc80000410000 */
[----:B0-----:R-:W-:-:S04]  /*0410*/  FMUL.FTZ R13, R18, R11 ;  /* 0x0000000b120d7220 */ /* 0x001fc80000410000 */
[----:B------:R-:W-:Y:S01]  /*0420*/  FMUL.FTZ R17, R10, R13 ;  /* 0x0000000d0a117220 */ /* 0x000fe20000410000 */
[----:B------:R-:W-:-:S05]  /*0430*/  SEL R13, R3, RZ, P1 ;  /* 0x000000ff030d7207 */ /* 0x000fca0000800000 */
[----:B------:R-:W0:Y:S01]  /*0440*/  F2I.FTZ.TRUNC.NTZ R17, R17 ;  /* 0x0000001100117305 */ /* 0x000e22000021f100 */
[----:B------:R-:W-:Y:S02]  /*0450*/  IMAD R13, R0, c[0x0][0x178], R13 ;  /* 0x00005e00000d7a24 */ /* 0x000fe400078e020d */
[----:B0-----:R-:W-:-:S05]  /*0460*/  IMAD.IADD R15, R8, 0x1, R17 ;  /* 0x00000001080f7824 */ /* 0x001fca00078e0211 */
[----:B------:R-:W-:-:S05]  /*0470*/  @P2 IMNMX R14, R12, R15, PT ;  /* 0x0000000f0c0e2217 */ /* 0x000fca0003800200 */
[----:B------:R-:W-:-:S04]  /*0480*/  IMAD.IADD R14, R14, 0x1, R13 ;  /* 0x000000010e0e7824 */ /* 0x000fc800078e020d */
[----:B------:R-:W-:-:S06]  /*0490*/  IMAD.WIDE R14, R14, R19, c[0x0][0x168] ;  /* 0x00005a000e0e7625 */ /* 0x000fcc00078e0213 */
[----:B------:R-:W2:Y:S01]  /*04a0*/  LDG.E.U16 R15, [R14.64] ;  /* 0x000000060e0f7981 */ /* 0x000ea2000c1e1500 */
[----:B------:R-:W-:Y:S01]  /*04b0*/  IMAD.IADD R16, R2, 0x1, R5 ;  /* 0x0000000102107824 */ /* 0x000fe200078e0205 */
[----:B------:R-:W-:-:S03]  /*04c0*/  IADD3 R5, R5, c[0x0][0x0], RZ ;  /* 0x0000000005057a10 */ /* 0x000fc60007ffe0ff */
[----:B------:R-:W-:Y:S01]  /*04d0*/  IMAD.WIDE R16, R16, R19, c[0x0][0x160] ;  /* 0x0000580010107625 */ /* 0x000fe200078e0213 */
[----:B------:R-:W-:-:S04]  /*04e0*/  ISETP.GE.AND P1, PT, R5, UR4, PT ;  /* 0x0000000405007c0c */ /* 0x000fc8000bf26270 */
[----:B--2---:R0:W-:Y:S09]  /*04f0*/  STG.E.U16 [R16.64], R15 ;  /* 0x0000000f10007986 */ /* 0x0041f2000c101506 */
[----:B------:R-:W-:Y:S05]  /*0500*/  @!P1 BRA `(.L_x_1) ;  /* 0xfffffd6000009947 */ /* 0x000fea000383ffff */
[----:B------:R-:W-:Y:S05]  /*0510*/  EXIT ;  /* 0x000000000000794d */ /* 0x000fea0003800000 */
.L_x_0:
[----:B-1----:R-:W0:Y:S01]  /*0520*/  I2F R6, R3 ;  /* 0x0000000300067306 */ /* 0x002e220000201400 */
[----:B------:R-:W-:-:S02]  /*0530*/  IABS R4, c[0x0][0x174] ;  /* 0x00005d0000047a13 */ /* 0x000fc40000000000 */
[----:B------:R-:W-:Y:S02]  /*0540*/  IADD3 R7, -R3, c[0x0][0x178], RZ ;  /* 0x00005e0003077a10 */ /* 0x000fe40007ffe1ff */
[----:B------:R-:W-:-:S03]  /*0550*/  ISETP.NE.AND P0, PT, RZ, c[0x0][0x174], PT ;  /* 0x00005d00ff007a0c */ /* 0x000fc60003f05270 */
[----:B------:R-:W1:Y:S08]  /*0560*/  I2F.RP R13, R4 ;  /* 0x00000004000d7306 */ /* 0x000e700000209400 */
[----:B0-----:R-:W0:Y:S08]  /*0570*/  MUFU.RCP R6, R6 ;  /* 0x0000000600067308 */ /* 0x001e300000001000 */
[----:B-1----:R-:W1:Y:S01]  /*0580*/  MUFU.RCP R13, R13 ;  /* 0x0000000d000d7308 */ /* 0x002e620000001000 */
[----:B0-----:R-:W-:-:S07]  /*0590*/  FMUL.FTZ R9, R10, R6 ;  /* 0x000000060a097220 */ /* 0x001fce0000410000 */
[----:B------:R-:W-:Y:S01]  /*05a0*/  I2F R7, R7 ;  /* 0x0000000700077306 */ /* 0x000fe20000201400 */
[----:B------:R-:W-:Y:S01]  /*05b0*/  IMAD.MOV.U32 R10, RZ, RZ, RZ ;  /* 0x000000ffff0a7224 */ /* 0x000fe200078e00ff */
[----:B-1----:R-:W-:-:S06]  /*05c0*/  IADD3 R11, R13, 0xffffffe, RZ ;  /* 0x0ffffffe0d0b7810 */ /* 0x002fcc0007ffe0ff */
[----:B------:R-:W0:Y:S08]  /*05d0*/  MUFU.LG2 R9, R9 ;  /* 0x0000000900097308 */ /* 0x000e300000000c00 */
[----:B------:R-:W1:Y:S01]  /*05e0*/  F2I.FTZ.U32.TRUNC.NTZ R11, R11 ;  /* 0x0000000b000b7305 */ /* 0x000e62000021f000 */
[----:B0-----:R-:W-:Y:S01]  /*05f0*/  FMUL.FTZ R8, R9, 0.69314718246459960938 ;  /* 0x3f31721809087820 */ /* 0x001fe20000410000 */
[----:B------:R-:W-:-:S06]  /*0600*/  LOP3.LUT R9, RZ, c[0x0][0x174], RZ, 0x33, !PT ;  /* 0x00005d00ff097a12 */ /* 0x000fcc00078e33ff */
[----:B------:R-:W0:Y:S01]  /*0610*/  MUFU.RCP R8, R8 ;  /* 0x0000000800087308 */ /* 0x000e220000001000 */
[----:B-1----:R-:W-:-:S05]  /*0620*/  IADD3 R15, RZ, -R11, RZ ;  /* 0x8000000bff0f7210 */ /* 0x002fca0007ffe0ff */
[----:B------:R-:W-:-:S04]  /*0630*/  IMAD R13, R15, R4, RZ ;  /* 0x000000040f0d7224 */ /* 0x000fc800078e02ff */
[----:B------:R-:W-:Y:S01]  /*0640*/  IMAD.HI.U32 R10, R11, R13, R10 ;  /* 0x0000000d0b0a7227 */ /* 0x000fe200078e000a */
[----:B------:R-:W-:-:S03]  /*0650*/  IADD3 R11, R12, -0x1, RZ ;  /* 0xffffffff0c0b7810 */ /* 0x000fc60007ffe0ff */
.L_x_2:
[----:B0-----:R-:W-:Y:S01]  /*0660*/  IABS R13, R5 ;  /* 0x00000005000d7213 */ /* 0x001fe20000000000 */
[----:B------:R-:W-:Y:S01]  /*0670*/  IMAD.MOV.U32 R17, RZ, RZ, 0x2 ;  /* 0x00000002ff117424 */ /* 0x000fe200078e00ff */
[----:B------:R-:W-:-:S03]  /*0680*/  IABS R16, c[0x0][0x174] ;  /* 0x00005d0000107a13 */ /* 0x000fc60000000000 */
[----:B------:R-:W-:-:S04]  /*0690*/  IMAD.HI.U32 R12, R10, R13, RZ ;  /* 0x0000000d0a0c7227 */ /* 0x000fc800078e00ff */
[----:B------:R-:W-:-:S04]  /*06a0*/  IMAD.MOV R14, RZ, RZ, -R12 ;  /* 0x000000ffff0e7224 */ /* 0x000fc800078e0a0c */
[----:B------:R-:W-:-:S05]  /*06b0*/  IMAD R13, R16, R14, R13 ;  /* 0x0000000e100d7224 */ /* 0x000fca00078e020d */
[----:B------:R-:W-:-:S13]  /*06c0*/  ISETP.GT.U32.AND P2, PT, R4, R13, PT ;  /* 0x0000000d0400720c */ /* 0x000fda0003f44070 */
[----:B------:R-:W-:Y:S01]  /*06d0*/  @!P2 IMAD.IADD R13, R13, 0x1, -R16 ;  /* 0x000000010d0da824 */ /* 0x000fe200078e0a10 */
[----:B------:R-:W-:-:S04]  /*06e0*/  @!P2 IADD3 R12, R12, 0x1, RZ ;  /* 0x000000010c0ca810 */ /* 0x000fc80007ffe0ff */
[----:B------:R-:W-:Y:S02]  /*06f0*/  ISETP.GE.U32.AND P1, PT, R13, R4, PT ;  /* 0x000000040d00720c */ /* 0x000fe40003f26070 */
[----:B------:R-:W-:-:S04]  /*0700*/  LOP3.LUT R13, R5, c[0x0][0x174], RZ, 0x3c, !PT ;  /* 0x00005d00050d7a12 */ /* 0x000fc800078e3cff */
[----:B------:R-:W-:-:S07]  /*0710*/  ISETP.GE.AND P3, PT, R13, RZ, PT ;  /* 0x000000ff0d00720c */ /* 0x000fce0003f66270 */
[----:B------:R-:W-:-:S06]  /*0720*/  @P1 IADD3 R12, R12, 0x1, RZ ;  /* 0x000000010c0c1810 */ /* 0x000fcc0007ffe0ff */
[----:B------:R-:W-:-:S04]  /*0730*/  @!P3 IADD3 R12, -R12, RZ, RZ ;  /* 0x000000ff0c0cb210 */ /* 0x000fc80007ffe1ff */
[----:B------:R-:W-:-:S05]  /*0740*/  SEL R12, R9, R12, !P0 ;  /* 0x0000000c090c7207 */ /* 0x000fca0004000000 */
[----:B------:R-:W-:-:S04]  /*0750*/  IMAD.MOV R14, RZ, RZ, -R12 ;  /* 0x000000ffff0e7224 */ /* 0x000fc800078e0a0c */
[----:B------:R-:W-:-:S04]  /*0760*/  IMAD R13, R14, c[0x0][0x174], R5 ;  /* 0x00005d000e0d7a24 */ /* 0x000fc800078e0205 */
[----:B------:R-:W-:-:S05]  /*0770*/  IMAD.IADD R13, R13, 0x1, -R12 ;  /* 0x000000010d0d7824 */ /* 0x000fca00078e0a0c */
[----:B------:R-:W-:-:S04]  /*0780*/  IABS R14, R13 ;  /* 0x0000000d000e7213 */ /* 0x000fc80000000000 */
[----:B------:R-:W1:Y:S01]  /*0790*/  I2F R13, R14 ;  /* 0x0000000e000d7306 */ /* 0x000e620000201400 */
[----:B------:R-:W-:Y:S01]  /*07a0*/  ISETP.GE.AND P1, PT, R14, R3, PT ;  /* 0x000000030e00720c */ /* 0x000fe20003f26270 */
[----:B-1----:R-:W-:-:S06]  /*07b0*/  FMUL.FTZ R13, R13, R6 ;  /* 0x000000060d0d7220 */ /* 0x002fcc0000410000 */
[----:B------:R-:W1:Y:S02]  /*07c0*/  MUFU.LG2 R13, R13 ;  /* 0x0000000d000d7308 */ /* 0x000e640000000c00 */
[----:B-1----:R-:W-:-:S04]  /*07d0*/  FMUL.FTZ R15, R13, 0.69314718246459960938 ;  /* 0x3f3172180d0f7820 */ /* 0x002fc80000410000 */
[----:B0-----:R-:W-:Y:S02]  /*07e0*/  FMUL.FTZ R12, R15, R8 ;  /* 0x000000080f0c7220 */ /* 0x001fe40000410000 */
[----:B------:R-:W-:Y:S02]  /*07f0*/  IMAD.MOV.U32 R15, RZ, RZ, R14 ;  /* 0x000000ffff0f7224 */ /* 0x000fe400078e000e */
[----:B------:R-:W-:-:S06]  /*0800*/  FMUL.FTZ R16, R7, R12 ;  /* 0x0000000c07107220 */ /* 0x000fcc0000410000 */
[----:B------:R-:W0:Y:S02]  /*0810*/  F2I.FTZ.TRUNC.NTZ R16, R16 ;  /* 0x0000001000107305 */ /* 0x000e24000021f100 */
[----:B0-----:R-:W-:-:S04]  /*0820*/  IADD3 R12, R3, R16, RZ ;  /* 0x00000010030c7210 */ /* 0x001fc80007ffe0ff */
[----:B------:R-:W-:-:S05]  /*0830*/  @P1 IMNMX R15, R11, R12, PT ;  /* 0x0000000c0b0f1217 */ /* 0x000fca0003800200 */
[----:B------:R-:W-:-:S04]  /*0840*/  IMAD R12, R0, c[0x0][0x178], R15 ;  /* 0x00005e00000c7a24 */ /* 0x000fc800078e020f */
        /* <DEDUP_REMOVED lines=9> */
.L_x_3:
[----:B------:R-:W-:-:S00]  /*08e0*/  BRA `(.L_x_3) ;  /* 0xfffffff000007947 */ /* 0x000fc0000383ffff */
[----:B------:R-:W-:-:S00]  /*08f0*/  NOP ;  /* 0x0000000000007918 */ /* 0x000fc00000000000 */
        /* <DEDUP_REMOVED lines=8> */
.L_x_54:


//--------------------- .text._ZN17fastertransformer26buildRelativeAttentionBiasIfEEvPT_PKS1_iiibi --------------------------
	.section	.text._ZN17fastertransformer26buildRelativeAttentionBiasIfEEvPT_PKS1_iiibi,"ax",@progbits
	.sectioninfo	@"SHI_REGISTERS=22"
	.align	128
        .global         _ZN17fastertransformer26buildRelativeAttentionBiasIfEEvPT_PKS1_iiibi
        .type           _ZN17fastertransformer26buildRelativeAttentionBiasIfEEvPT_PKS1_iiibi,@function
        .size           _ZN17fastertransformer26buildRelativeAttentionBiasIfEEvPT_PKS1_iiibi,(.L_x_55 - _ZN17fastertransformer26buildRelativeAttentionBiasIfEEvPT_PKS1_iiibi)
        .other          _ZN17fastertransformer26buildRelativeAttentionBiasIfEEvPT_PKS1_iiibi,@"STO_CUDA_ENTRY STV_DEFAULT"
_ZN17fastertransformer26buildRelativeAttentionBiasIfEEvPT_PKS1_iiibi:
.text._ZN17fastertransformer26buildRelativeAttentionBiasIfEEvPT_PKS1_iiibi:
        /* <DEDUP_REMOVED lines=39> */
.L_x_5:
        /* <DEDUP_REMOVED lines=35> */
[----:B------:R-:W2:Y:S01]  /*04a0*/  LDG.E R15, [R14.64] ;  /* 0x000000060e0f7981 */ /* 0x000ea2000c1e1900 */
[----:B------:R-:W-:Y:S01]  /*04b0*/  IMAD.IADD R16, R2, 0x1, R5 ;  /* 0x0000000102107824 */ /* 0x000fe200078e0205 */
[----:B------:R-:W-:-:S03]  /*04c0*/  IADD3 R5, R5, c[0x0][0x0], RZ ;  /* 0x0000000005057a10 */ /* 0x000fc60007ffe0ff */
[----:B------:R-:W-:Y:S01]  /*04d0*/  IMAD.WIDE R16, R16, R19, c[0x0][0x160] ;  /* 0x0000580010107625 */ /* 0x000fe200078e0213 */
[----:B------:R-:W-:-:S04]  /*04e0*/  ISETP.GE.AND P1, PT, R5, UR4, PT ;  /* 0x0000000405007c0c */ /* 0x000fc8000bf26270 */
[----:B--2---:R0:W-:Y:S09]  /*04f0*/  STG.E [R16.64], R15 ;  /* 0x0000000f10007986 */ /* 0x0041f2000c101906 */
[----:B------:R-:W-:Y:S05]  /*0500*/  @!P1 BRA `(.L_x_5) ;  /* 0xfffffd6000009947 */ /* 0x000fea000383ffff */
[----:B------:R-:W-:Y:S05]  /*0510*/  EXIT ;  /* 0x000000000000794d */ /* 0x000fea0003800000 */
.L_x_4:
        /* <DEDUP_REMOVED lines=20> */
.L_x_6:
        /* <DEDUP_REMOVED lines=40> */
.L_x_7:
        /* <DEDUP_REMOVED lines=10> */
.L_x_55:


//--------------------- .text._ZN17fastertransformer14remove_paddingI6__halfEEvPT_PKS2_PKii --------------------------
	.section	.text._ZN17fastertransformer14remove_paddingI6__halfEEvPT_PKS2_PKii,"ax",@progbits
	.sectioninfo	@"SHI_REGISTERS=12"
	.align	128
        .global         _ZN17fastertransformer14remove_paddingI6__halfEEvPT_PKS2_PKii
        .type           _ZN17fastertransformer14remove_paddingI6__halfEEvPT_PKS2_PKii,@function
        .size           _ZN17fastertransformer14remove_paddingI6__halfEEvPT_PKS2_PKii,(.L_x_56 - _ZN17fastertransformer14remove_paddingI6__halfEEvPT_PKS2_PKii)
        .other          _ZN17fastertransformer14remove_paddingI6__halfEEvPT_PKS2_PKii,@"STO_CUDA_ENTRY STV_DEFAULT"
_ZN17fastertransformer14remove_paddingI6__halfEEvPT_PKS2_PKii:
.text._ZN17fastertransformer14remove_paddingI6__halfEEvPT_PKS2_PKii:
[----:B------:R-:W-:Y:S02]  /*0000*/  MOV R1, c[0x0][0x28] ;  /* 0x00000a0000017a02 */ /* 0x000fe40000000f00 */
[----:B------:R-:W0:Y:S02]  /*0010*/  S2R R0, SR_TID.X ;  /* 0x0000000000007919 */ /* 0x000e240000002100 */
[----:B0-----:R-:W-:-:S13]  /*0020*/  ISETP.GE.AND P0, PT, R0, c[0x0][0x178], PT ;  /* 0x00005e0000007a0c */ /* 0x001fda0003f06270 */
[----:B------:R-:W-:Y:S05]  /*0030*/  @P0 EXIT ;  /* 0x000000000000094d */ /* 0x000fea0003800000 */
[----:B------:R-:W0:Y:S01]  /*0040*/  S2R R9, SR_CTAID.X ;  /* 0x0000000000097919 */ /* 0x000e220000002500 */
[----:B------:R-:W-:Y:S01]  /*0050*/  HFMA2.MMA R2, -RZ, RZ, 0, 2.384185791015625e-07 ;  /* 0x00000004ff027435 */ /* 0x000fe200000001ff */
[----:B------:R-:W-:-:S09]  /*0060*/  ULDC.64 UR4, c[0x0][0x118] ;  /* 0x0000460000047ab9 */ /* 0x000fd20000000a00 */
[----:B0-----:R-:W-:-:S06]  /*0070*/  IMAD.WIDE R2, R9, R2, c[0x0][0x170] ;  /* 0x00005c0009027625 */ /* 0x001fcc00078e0202 */
[----:B------:R-:W2:Y:S02]  /*0080*/  LDG.E R2, [R2.64] ;  /* 0x0000000402027981 */ /* 0x000ea4000c1e1900 */
[----:B--2---:R-:W-:-:S04]  /*0090*/  IADD3 R7, R2, R9, RZ ;  /* 0x0000000902077210 */ /* 0x004fc80007ffe0ff */
.L_x_8:
[----:B0-----:R-:W-:Y:S01]  /*00a0*/  MOV R5, 0x2 ;  /* 0x0000000200057802 */ /* 0x001fe20000000f00 */
[----:B------:R-:W-:-:S04]  /*00b0*/  IMAD R2, R7, c[0x0][0x178], R0 ;  /* 0x00005e0007027a24 */ /* 0x000fc800078e0200 */
[----:B------:R-:W-:-:S06]  /*00c0*/  IMAD.WIDE R2, R2, R5, c[0x0][0x168] ;  /* 0x00005a0002027625 */ /* 0x000fcc00078e0205 */
[----:B------:R-:W2:Y:S01]  /*00d0*/  LDG.E.U16 R3, [R2.64] ;  /* 0x0000000402037981 */ /* 0x000ea2000c1e1500 */
[----:B------:R-:W-:Y:S01]  /*00e0*/  IMAD R4, R9, c[0x0][0x178], R0 ;  /* 0x00005e0009047a24 */ /* 0x000fe200078e0200 */
[----:B------:R-:W-:-:S03]  /*00f0*/  IADD3 R0, R0, c[0x0][0x0], RZ ;  /* 0x0000000000007a10 */ /* 0x000fc60007ffe0ff */
[----:B------:R-:W-:Y:S01]  /*0100*/  IMAD.WIDE R4, R4, R5, c[0x0][0x160] ;  /* 0x0000580004047625 */ /* 0x000fe200078e0205 */
[----:B------:R-:W-:-:S04]  /*0110*/  ISETP.GE.AND P0, PT, R0, c[0x0][0x178], PT ;  /* 0x00005e0000007a0c */ /* 0x000fc80003f06270 */
[----:B--2---:R0:W-:Y:S09]  /*0120*/  STG.E.U16 [R4.64], R3 ;  /* 0x0000000304007986 */ /* 0x0041f2000c101504 */
[----:B------:R-:W-:Y:S05]  /*0130*/  @!P0 BRA `(.L_x_8) ;  /* 0xffffff6000008947 */ /* 0x000fea000383ffff */
[----:B------:R-:W-:Y:S05]  /*0140*/  EXIT ;  /* 0x000000000000794d */ /* 0x000fea0003800000 */
.L_x_9:
        /* <DEDUP_REMOVED lines=11> */
.L_x_56:


//--------------------- .text._ZN17fastertransformer14remove_paddingIfEEvPT_PKS1_PKii --------------------------
	.section	.text._ZN17fastertransformer14remove_paddingIfEEvPT_PKS1_PKii,"ax",@progbits
	.sectioninfo	@"SHI_REGISTERS=14"
	.align	128
        .global         _ZN17fastertransformer14remove_paddingIfEEvPT_PKS1_PKii
        .type           _ZN17fastertransformer14remove_paddingIfEEvPT_PKS1_PKii,@function
        .size           _ZN17fastertransformer14remove_paddingIfEEvPT_PKS1_PKii,(.L_x_57 - _ZN17fastertransformer14remove_paddingIfEEvPT_PKS1_PKii)
        .other          _ZN17fastertransformer14remove_paddingIfEEvPT_PKS1_PKii,@"STO_CUDA_ENTRY STV_DEFAULT"
_ZN17fastertransformer14remove_paddingIfEEvPT_PKS1_PKii:
.text._ZN17fastertransformer14remove_paddingIfEEvPT_PKS1_PKii:
        /* <DEDUP_REMOVED lines=9> */
[----:B--2---:R-:W-:-:S05]  /*0090*/  IADD3 R7, R2, R9, RZ ;  /* 0x0000000902077210 */ /* 0x004fca0007ffe0ff */
.L_x_10:
[----:B------:R-:W-:-:S04]  /*00a0*/  IMAD R2, R7, c[0x0][0x178], R0 ;  /* 0x00005e0007027a24 */ /* 0x000fc800078e0200 */
[----:B0-----:R-:W-:-:S06]  /*00b0*/  IMAD.WIDE R2, R2, R11, c[0x0][0x168] ;  /* 0x00005a0002027625 */ /* 0x001fcc00078e020b */
[----:B------:R-:W2:Y:S01]  /*00c0*/  LDG.E R3, [R2.64] ;  /* 0x0000000402037981 */ /* 0x000ea2000c1e1900 */
[----:B------:R-:W-:Y:S01]  /*00d0*/  IMAD R4, R9, c[0x0][0x178], R0 ;  /* 0x00005e0009047a24 */ /* 0x000fe200078e0200 */
[----:B------:R-:W-:-:S03]  /*00e0*/  IADD3 R0, R0, c[0x0][0x0], RZ ;  /* 0x0000000000007a10 */ /* 0x000fc60007ffe0ff */
[----:B------:R-:W-:Y:S01]  /*00f0*/  IMAD.WIDE R4, R4, R11, c[0x0][0x160] ;  /* 0x0000580004047625 */ /* 0x000fe200078e020b */
[----:B------:R-:W-:-:S04]  /*0100*/  ISETP.GE.AND P0, PT, R0, c[0x0][0x178], PT ;  /* 0x00005e0000007a0c */ /* 0x000fc80003f06270 */
[----:B--2---:R0:W-:Y:S09]  /*0110*/  STG.E [R4.64], R3 ;  /* 0x0000000304007986 */ /* 0x0041f2000c101904 */
[----:B------:R-:W-:Y:S05]  /*0120*/  @!P0 BRA `(.L_x_10) ;  /* 0xffffff7000008947 */ /* 0x000fea000383ffff */
[----:B------:R-:W-:Y:S05]  /*0130*/  EXIT ;  /* 0x000000000000794d */ /* 0x000fea0003800000 */
.L_x_11:
        /* <DEDUP_REMOVED lines=12> */
.L_x_57:


//--------------------- .text._ZN17fastertransformer31rebuild_sequence_length_paddingI6__halfEEvPKT_PS2_PKii --------------------------
	.section	.text._ZN17fastertransformer31rebuild_sequence_length_paddingI6__halfEEvPKT_PS2_PKii,"ax",@progbits
	.sectioninfo	@"SHI_REGISTERS=12"
	.align	128
        .global         _ZN17fastertransformer31rebuild_sequence_length_paddingI6__halfEEvPKT_PS2_PKii
        .type           _ZN17fastertransformer31rebuild_sequence_length_paddingI6__halfEEvPKT_PS2_PKii,@function
        .size           _ZN17fastertransformer31rebuild_sequence_length_paddingI6__halfEEvPKT_PS2_PKii,(.L_x_58 - _ZN17fastertransformer31rebuild_sequence_length_paddingI6__halfEEvPKT_PS2_PKii)
        .other          _ZN17fastertransformer31rebuild_sequence_length_paddingI6__halfEEvPKT_PS2_PKii,@"STO_CUDA_ENTRY STV_DEFAULT"
_ZN17fastertransformer31rebuild_sequence_length_paddingI6__halfEEvPKT_PS2_PKii:
.text._ZN17fastertransformer31rebuild_sequence_length_paddingI6__halfEEvPKT_PS2_PKii:
        /* <DEDUP_REMOVED lines=9> */
[----:B--2---:R-:W-:Y:S02]  /*0090*/  IADD3 R7, R2, R9, RZ ;  /* 0x0000000902077210 */ /* 0x004fe40007ffe0ff */
.L_x_12:
        /* <DEDUP_REMOVED lines=11> */
.L_x_13:
        /* <DEDUP_REMOVED lines=11> */
.L_x_58:


//--------------------- .text._ZN17fastertransformer31rebuild_sequence_length_paddingIfEEvPKT_PS1_PKii --------------------------
	.section	.text._ZN17fastertransformer31rebuild_sequence_length_paddingIfEEvPKT_PS1_PKii,"ax",@progbits
	.sectioninfo	@"SHI_REGISTERS=14"
	.align	128
        .global         _ZN17fastertransformer31rebuild_sequence_length_paddingIfEEvPKT_PS1_PKii
        .type           _ZN17fastertransformer31rebuild_sequence_length_paddingIfEEvPKT_PS1_PKii,@function
        .size           _ZN17fastertransformer31rebuild_sequence_length_paddingIfEEvPKT_PS1_PKii,(.L_x_59 - _ZN17fastertransformer31rebuild_sequence_length_paddingIfEEvPKT_PS1_PKii)
        .other          _ZN17fastertransformer31rebuild_sequence_length_paddingIfEEvPKT_PS1_PKii,@"STO_CUDA_ENTRY STV_DEFAULT"
_ZN17fastertransformer31rebuild_sequence_length_paddingIfEEvPKT_PS1_PKii:
.text._ZN17fastertransformer31rebuild_sequence_length_paddingIfEEvPKT_PS1_PKii:
        /* <DEDUP_REMOVED lines=10> */
.L_x_14:
        /* <DEDUP_REMOVED lines=10> */
.L_x_15:
        /* <DEDUP_REMOVED lines=12> */
.L_x_59:


//--------------------- .text._ZN17fastertransformer31buildEncoderAttentionMaskKernelI6__halfEEvPT_PKii --------------------------
	.section	.text._ZN17fastertransformer31buildEncoderAttentionMaskKernelI6__halfEEvPT_PKii,"ax",@progbits
	.sectioninfo	@"SHI_REGISTERS=13"
	.align	128
        .global         _ZN17fastertransformer31buildEncoderAttentionMaskKernelI6__halfEEvPT_PKii
        .type           _ZN17fastertransformer31buildEncoderAttentionMaskKernelI6__halfEEvPT_PKii,@function
        .size           _ZN17fastertransformer31buildEncoderAttentionMaskKernelI6__halfEEvPT_PKii,(.L_x_60 - _ZN17fastertransformer31buildEncoderAttentionMaskKernelI6__halfEEvPT_PKii)
        .other          _ZN17fastertransformer31buildEncoderAttentionMaskKernelI6__halfEEvPT_PKii,@"STO_CUDA_ENTRY STV_DEFAULT"
_ZN17fastertransformer31buildEncoderAttentionMaskKernelI6__halfEEvPT_PKii:
.text._ZN17fastertransformer31buildEncoderAttentionMaskKernelI6__halfEEvPT_PKii:
[----:B------:R-:W-:Y:S02]  /*0000*/  IMAD.MOV.U32 R1, RZ, RZ, c[0x0][0x28] ;  /* 0x00000a00ff017624 */ /* 0x000fe400078e00ff */
[----:B------:R-:W0:Y:S01]  /*0010*/  S2R R3, SR_TID.X ;  /* 0x0000000000037919 */ /* 0x000e220000002100 */
[----:B------:R-:W-:Y:S02]  /*0020*/  ULDC UR4, c[0x0][0x170] ;  /* 0x00005c0000047ab9 */ /* 0x000fe40000000800 */
[----:B------:R-:W-:-:S06]  /*0030*/  UIMAD UR4, UR4, UR4, URZ ;  /* 0x00000004040472a4 */ /* 0x000fcc000f8e023f */
[----:B0-----:R-:W-:-:S13]  /*0040*/  ISETP.GE.AND P0, PT, R3, UR4, PT ;  /* 0x0000000403007c0c */ /* 0x001fda000bf06270 */
[----:B------:R-:W-:Y:S05]  /*0050*/  @P0 EXIT ;  /* 0x000000000000094d */ /* 0x000fea0003800000 */
[----:B------:R-:W-:Y:S01]  /*0060*/  IABS R2, c[0x0][0x170] ;  /* 0x00005c0000027a13 */ /* 0x000fe20000000000 */
[----:B------:R-:W0:Y:S01]  /*0070*/  S2R R10, SR_CTAID.X ;  /* 0x00000000000a7919 */ /* 0x000e220000002500 */
[----:B------:R-:W-:Y:S01]  /*0080*/  IMAD.MOV.U32 R5, RZ, RZ, 0x4 ;  /* 0x00000004ff057424 */ /* 0x000fe200078e00ff */
[----:B------:R-:W-:Y:S01]  /*0090*/  ULDC.64 UR6, c[0x0][0x118] ;  /* 0x0000460000067ab9 */ /* 0x000fe20000000a00 */
[----:B------:R-:W1:Y:S08]  /*00a0*/  I2F.RP R8, R2 ;  /* 0x0000000200087306 */ /* 0x000e700000209400 */
[----:B-1----:R-:W1:Y:S01]  /*00b0*/  MUFU.RCP R8, R8 ;  /* 0x0000000800087308 */ /* 0x002e620000001000 */
[----:B0-----:R-:W-:-:S04]  /*00c0*/  IMAD.WIDE.U32 R4, R10, R5, c[0x0][0x168] ;  /* 0x00005a000a047625 */ /* 0x001fc800078e0005 */
[----:B------:R-:W-:Y:S01]  /*00d0*/  IMAD.MOV.U32 R6, RZ, RZ, RZ ;  /* 0x000000ffff067224 */ /* 0x000fe200078e00ff */
[----:B------:R0:W5:Y:S01]  /*00e0*/  LDG.E R0, [R4.64] ;  /* 0x0000000604007981 */ /* 0x000162000c1e1900 */
[----:B------:R-:W-:Y:S02]  /*00f0*/  ISETP.NE.AND P0, PT, RZ, c[0x0][0x170], PT ;  /* 0x00005c00ff007a0c */ /* 0x000fe40003f05270 */
[----:B-1----:R-:W-:Y:S02]  /*0100*/  IADD3 R7, R8, 0xffffffe, RZ ;  /* 0x0ffffffe08077810 */ /* 0x002fe40007ffe0ff */
[----:B0-----:R-:W-:-:S04]  /*0110*/  IABS R4, c[0x0][0x170] ;  /* 0x00005c0000047a13 */ /* 0x001fc80000000000 */
[----:B------:R-:W0:Y:S02]  /*0120*/  F2I.FTZ.U32.TRUNC.NTZ R7, R7 ;  /* 0x0000000700077305 */ /* 0x000e24000021f000 */
[----:B0-----:R-:W-:-:S04]  /*0130*/  IMAD.MOV R9, RZ, RZ, -R7 ;  /* 0x000000ffff097224 */ /* 0x001fc800078e0a07 */
[----:B------:R-:W-:-:S04]  /*0140*/  IMAD R9, R9, R2, RZ ;  /* 0x0000000209097224 */ /* 0x000fc800078e02ff */
[----:B------:R-:W-:-:S04]  /*0150*/  IMAD.HI.U32 R9, R7, R9, R6 ;  /* 0x0000000907097227 */ /* 0x000fc800078e0006 */
[----:B------:R-:W-:Y:S02]  /*0160*/  IMAD R6, R10, c[0x0][0x170], RZ ;  /* 0x00005c000a067a24 */ /* 0x000fe400078e02ff */
[----:B------:R-:W-:Y:S02]  /*0170*/  IMAD.MOV.U32 R10, RZ, RZ, R4 ;  /* 0x000000ffff0a7224 */ /* 0x000fe400078e0004 */
.L_x_16:
[----:B------:R-:W-:Y:S02]  /*0180*/  IABS R8, R3 ;  /* 0x0000000300087213 */ /* 0x000fe40000000000 */
[----:B------:R-:W-:-:S03]  /*0190*/  ISETP.GE.AND P2, PT, R3, RZ, PT ;  /* 0x000000ff0300720c */ /* 0x000fc60003f46270 */
[----:B0-----:R-:W-:-:S04]  /*01a0*/  IMAD.HI.U32 R4, R9, R8, RZ ;  /* 0x0000000809047227 */ /* 0x001fc800078e00ff */
[----:B------:R-:W-:Y:S02]  /*01b0*/  IMAD.MOV R5, RZ, RZ, -R4 ;  /* 0x000000ffff057224 */ /* 0x000fe400078e0a04 */
[----:B------:R-:W-:Y:S02]  /*01c0*/  IMAD R4, R6, c[0x0][0x170], RZ ;  /* 0x00005c0006047a24 */ /* 0x000fe400078e02ff */
[----:B------:R-:W-:-:S05]  /*01d0*/  IMAD R5, R10, R5, R8 ;  /* 0x000000050a057224 */ /* 0x000fca00078e0208 */
[----:B------:R-:W-:-:S13]  /*01e0*/  ISETP.GT.U32.AND P1, PT, R2, R5, PT ;  /* 0x000000050200720c */ /* 0x000fda0003f24070 */
[----:B------:R-:W-:-:S05]  /*01f0*/  @!P1 IMAD.IADD R5, R5, 0x1, -R10 ;  /* 0x0000000105059824 */ /* 0x000fca00078e0a0a */
[----:B------:R-:W-:-:S13]  /*0200*/  ISETP.GT.U32.AND P1, PT, R2, R5, PT ;  /* 0x000000050200720c */ /* 0x000fda0003f24070 */
[----:B------:R-:W-:-:S04]  /*0210*/  @!P1 IMAD.IADD R5, R5, 0x1, -R10 ;  /* 0x0000000105059824 */ /* 0x000fc800078e0a0a */
[----:B------:R-:W-:Y:S01]  /*0220*/  @!P2 IMAD.MOV R5, RZ, RZ, -R5 ;  /* 0x000000ffff05a224 */ /* 0x000fe200078e0a05 */
[----:B------:R-:W-:-:S04]  /*0230*/  @!P0 LOP3.LUT R5, RZ, c[0x0][0x170], RZ, 0x33, !PT ;  /* 0x00005c00ff058a12 */ /* 0x000fc800078e33ff */
[----:B-----5:R-:W-:Y:S02]  /*0240*/  ISETP.GE.AND P1, PT, R5, R0, PT ;  /* 0x000000000500720c */ /* 0x020fe40003f26270 */
[----:B------:R-:W-:-:S04]  /*0250*/  IADD3 R5, P2, R4, R3, RZ ;  /* 0x0000000304057210 */ /* 0x000fc80007f5e0ff */
[----:B------:R-:W-:Y:S02]  /*0260*/  LEA.HI.X.SX32 R8, R3, RZ, 0x1, P2 ;  /* 0x000000ff03087211 */ /* 0x000fe400010f0eff */
[----:B------:R-:W-:Y:S02]  /*0270*/  LEA R4, P2, R5, c[0x0][0x160], 0x1 ;  /* 0x0000580005047a11 */ /* 0x000fe400078408ff */
[----:B------:R-:W-:Y:S02]  /*0280*/  IADD3 R3, R3, c[0x0][0x0], RZ ;  /* 0x0000000003037a10 */ /* 0x000fe40007ffe0ff */
[----:B------:R-:W-:Y:S02]  /*0290*/  LEA.HI.X R5, R5, c[0x0][0x164], R8, 0x1, P2 ;  /* 0x0000590005057a11 */ /* 0x000fe400010f0c08 */
[----:B------:R-:W-:Y:S01]  /*02a0*/  @P1 PRMT R7, RZ, 0x7610, R7 ;  /* 0x00007610ff071816 */ /* 0x000fe20000000007 */
[----:B------:R-:W-:Y:S01]  /*02b0*/  @!P1 HADD2 R7, -RZ.H0_H0, 1, 1 ;  /* 0x3c003c00ff079430 */ /* 0x000fe20000000900 */
[----:B------:R-:W-:-:S04]  /*02c0*/  ISETP.GE.AND P1, PT, R3, UR4, PT ;  /* 0x0000000403007c0c */ /* 0x000fc8000bf26270 */
[----:B------:R0:W-:Y:S09]  /*02d0*/  STG.E.U16 [R4.64], R7 ;  /* 0x0000000704007986 */ /* 0x0001f2000c101506 */
[----:B------:R-:W-:Y:S05]  /*02e0*/  @!P1 BRA `(.L_x_16) ;  /* 0xfffffe9000009947 */ /* 0x000fea000383ffff */
[----:B------:R-:W-:Y:S05]  /*02f0*/  EXIT ;  /* 0x000000000000794d */ /* 0x000fea0003800000 */
.L_x_17:
        /* <DEDUP_REMOVED lines=16> */
.L_x_60:


//--------------------- .text._ZN17fastertransformer31buildEncoderAttentionMaskKernelIfEEvPT_PKii --------------------------
	.section	.text._ZN17fastertransformer31buildEncoderAttentionMaskKernelIfEEvPT_PKii,"ax",@progbits
	.sectioninfo	@"SHI_REGISTERS=15"
	.align	128
        .global         _ZN17fastertransformer31buildEncoderAttentionMaskKernelIfEEvPT_PKii
        .type           _ZN17fastertransformer31buildEncoderAttentionMaskKernelIfEEvPT_PKii,@function
        .size           _ZN17fastertransformer31buildEncoderAttentionMaskKernelIfEEvPT_PKii,(.L_x_61 - _ZN17fastertransformer31buildEncoderAttentionMaskKernelIfEEvPT_PKii)
        .other          _ZN17fastertransformer31buildEncoderAttentionMaskKernelIfEEvPT_PKii,@"STO_CUDA_ENTRY STV_DEFAULT"
_ZN17fastertransformer31buildEncoderAttentionMaskKernelIfEEvPT_PKii:
.text._ZN17fastertransformer31buildEncoderAttentionMaskKernelIfEEvPT_PKii:
[----:B------:R-:W-:Y:S02]  /*0000*/  IMAD.MOV.U32 R1, RZ, RZ, c[0x0][0x28] ;  /* 0x00000a00ff017624 */ /* 0x000fe400078e00ff */
[----:B------:R-:W0:Y:S01]  /*0010*/  S2R R3, SR_TID.X ;  /* 0x0000000000037919 */ /* 0x000e220000002100 */
[----:B------:R-:W-:Y:S02]  /*0020*/  ULDC UR4, c[0x0][0x170] ;  /* 0x00005c0000047ab9 */ /* 0x000fe40000000800 */
[----:B------:R-:W-:-:S06]  /*0030*/  UIMAD UR4, UR4, UR4, URZ ;  /* 0x00000004040472a4 */ /* 0x000fcc000f8e023f */
[----:B0-----:R-:W-:-:S13]  /*0040*/  ISETP.GE.AND P0, PT, R3, UR4, PT ;  /* 0x0000000403007c0c */ /* 0x001fda000bf06270 */
[----:B------:R-:W-:Y:S05]  /*0050*/  @P0 EXIT ;  /* 0x000000000000094d */ /* 0x000fea0003800000 */
[----:B------:R-:W0:Y:S01]  /*0060*/  S2R R10, SR_CTAID.X ;  /* 0x00000000000a7919 */ /* 0x000e220000002500 */
[----:B------:R-:W-:Y:S01]  /*0070*/  IMAD.MOV.U32 R5, RZ, RZ, 0x4 ;  /* 0x00000004ff057424 */ /* 0x000fe200078e00ff */
[----:B------:R-:W-:-:S03]  /*0080*/  ULDC.64 UR6, c[0x0][0x118] ;  /* 0x0000460000067ab9 */ /* 0x000fc60000000a00 */
[----:B0-----:R-:W-:-:S05]  /*0090*/  IMAD.WIDE.U32 R4, R10, R5, c[0x0][0x168] ;  /* 0x00005a000a047625 */ /* 0x001fca00078e0005 */
[----:B------:R0:W5:Y:S01]  /*00a0*/  LDG.E R0, [R4.64] ;  /* 0x0000000604007981 */ /* 0x000162000c1e1900 */
[----:B------:R-:W-:Y:S01]  /*00b0*/  IABS R2, c[0x0][0x170] ;  /* 0x00005c0000027a13 */ /* 0x000fe20000000000 */
[----:B------:R-:W-:Y:S01]  /*00c0*/  IMAD.MOV.U32 R6, RZ, RZ, RZ ;  /* 0x000000ffff067224 */ /* 0x000fe200078e00ff */
[----:B------:R-:W-:Y:S02]  /*00d0*/  ISETP.NE.AND P0, PT, RZ, c[0x0][0x170], PT ;  /* 0x00005c00ff007a0c */ /* 0x000fe40003f05270 */
[----:B------:R-:W1:Y:S01]  /*00e0*/  I2F.RP R8, R2 ;  /* 0x0000000200087306 */ /* 0x000e620000209400 */
[----:B------:R-:W-:-:S07]  /*00f0*/  IABS R12, c[0x0][0x170] ;  /* 0x00005c00000c7a13 */ /* 0x000fce0000000000 */
[----:B-1----:R-:W1:Y:S02]  /*0100*/  MUFU.RCP R8, R8 ;  /* 0x0000000800087308 */ /* 0x002e640000001000 */
[----:B-1----:R-:W-:Y:S02]  /*0110*/  IADD3 R7, R8, 0xffffffe, RZ ;  /* 0x0ffffffe08077810 */ /* 0x002fe40007ffe0ff */
[----:B------:R-:W-:-:S04]  /*0120*/  LOP3.LUT R8, RZ, c[0x0][0x170], RZ, 0x33, !PT ;  /* 0x00005c00ff087a12 */ /* 0x000fc800078e33ff */
[----:B------:R-:W1:Y:S02]  /*0130*/  F2I.FTZ.U32.TRUNC.NTZ R7, R7 ;  /* 0x0000000700077305 */ /* 0x000e64000021f000 */
[----:B-1----:R-:W-:-:S04]  /*0140*/  IMAD.MOV R9, RZ, RZ, -R7 ;  /* 0x000000ffff097224 */ /* 0x002fc800078e0a07 */
[----:B------:R-:W-:-:S04]  /*0150*/  IMAD R9, R9, R2, RZ ;  /* 0x0000000209097224 */ /* 0x000fc800078e02ff */
[----:B------:R-:W-:-:S04]  /*0160*/  IMAD.HI.U32 R9, R7, R9, R6 ;  /* 0x0000000907097227 */ /* 0x000fc800078e0006 */
[----:B0-----:R-:W-:Y:S02]  /*0170*/  IMAD R6, R10, c[0x0][0x170], RZ ;  /* 0x00005c000a067a24 */ /* 0x001fe400078e02ff */
.L_x_18:
        /* <DEDUP_REMOVED lines=9> */
[----:B------:R-:W-:Y:S01]  /*0210*/  @!P1 IMAD.IADD R5, R5, 0x1, -R12 ;  /* 0x0000000105059824 */ /* 0x000fe200078e0a0c */
[----:B------:R-:W-:-:S03]  /*0220*/  IADD3 R7, P1, R4, R3, RZ ;  /* 0x0000000304077210 */ /* 0x000fc60007f3e0ff */
[----:B------:R-:W-:Y:S01]  /*0230*/  @!P2 IMAD.MOV R5, RZ, RZ, -R5 ;  /* 0x000000ffff05a224 */ /* 0x000fe200078e0a05 */
[----:B------:R-:W-:Y:S02]  /*0240*/  LEA.HI.X.SX32 R10, R3, RZ, 0x1, P1 ;  /* 0x000000ff030a7211 */ /* 0x000fe400008f0eff */
[----:B------:R-:W-:Y:S02]  /*0250*/  LEA R4, P2, R7, c[0x0][0x160], 0x2 ;  /* 0x0000580007047a11 */ /* 0x000fe400078410ff */
[----:B------:R-:W-:Y:S02]  /*0260*/  SEL R5, R8, R5, !P0 ;  /* 0x0000000508057207 */ /* 0x000fe40004000000 */
[----:B------:R-:W-:Y:S02]  /*0270*/  IADD3 R3, R3, c[0x0][0x0], RZ ;  /* 0x0000000003037a10 */ /* 0x000fe40007ffe0ff */
[----:B-----5:R-:W-:Y:S02]  /*0280*/  ISETP.GE.AND P1, PT, R5, R0, PT ;  /* 0x000000000500720c */ /* 0x020fe40003f26270 */
[----:B------:R-:W-:-:S02]  /*0290*/  LEA.HI.X R5, R7, c[0x0][0x164], R10, 0x2, P2 ;  /* 0x0000590007057a11 */ /* 0x000fc400010f140a */
[----:B------:R-:W-:Y:S02]  /*02a0*/  FSEL R7, RZ, 1, P1 ;  /* 0x3f800000ff077808 */ /* 0x000fe40000800000 */
[----:B------:R-:W-:-:S03]  /*02b0*/  ISETP.GE.AND P1, PT, R3, UR4, PT ;  /* 0x0000000403007c0c */ /* 0x000fc6000bf26270 */
[----:B------:R0:W-:Y:S10]  /*02c0*/  STG.E [R4.64], R7 ;  /* 0x0000000704007986 */ /* 0x0001f4000c101906 */
[----:B------:R-:W-:Y:S05]  /*02d0*/  @!P1 BRA `(.L_x_18) ;  /* 0xfffffea000009947 */ /* 0x000fea000383ffff */
[----:B------:R-:W-:Y:S05]  /*02e0*/  EXIT ;  /* 0x000000000000794d */ /* 0x000fea0003800000 */
.L_x_19:
        /* <DEDUP_REMOVED lines=9> */
.L_x_61:


//--------------------- .text._ZN17fastertransformer25getTrtPaddingOffsetKernelEPiPKiii --------------------------
	.section	.text._ZN17fastertransformer25getTrtPaddingOffsetKernelEPiPKiii,"ax",@progbits
	.sectioninfo	@"SHI_REGISTERS=17"
	.align	128
        .global         _ZN17fastertransformer25getTrtPaddingOffsetKernelEPiPKiii
        .type           _ZN17fastertransformer25getTrtPaddingOffsetKernelEPiPKiii,@function
        .size           _ZN17fastertransformer25getTrtPaddingOffsetKernelEPiPKiii,(.L_x_62 - _ZN17fastertransformer25getTrtPaddingOffsetKernelEPiPKiii)
        .other          _ZN17fastertransformer25getTrtPaddingOffsetKernelEPiPKiii,@"STO_CUDA_ENTRY STV_DEFAULT"
_ZN17fastertransformer25getTrtPaddingOffsetKernelEPiPKiii:
.text._ZN17fastertransformer25getTrtPaddingOffsetKernelEPiPKiii:
[----:B------:R-:W-:Y:S02]  /*0000*/  IMAD.MOV.U32 R1, RZ, RZ, c[0x0][0x28] ;  /* 0x00000a00ff017624 */ /* 0x000fe400078e00ff */
[----:B------:R-:W0:Y:S01]  /*0010*/  S2R R0, SR_TID.X ;  /* 0x0000000000007919 */ /* 0x000e220000002100 */
[----:B------:R-:W-:Y:S01]  /*0020*/  ULDC.64 UR10, c[0x0][0x118] ;  /* 0x00004600000a7ab9 */ /* 0x000fe20000000a00 */
[----:B------:R-:W-:Y:S01]  /*0030*/  BSSY B0, `(.L_x_20) ;  /* 0x0000049000007945 */ /* 0x000fe20003800000 */
[----:B0-----:R-:W-:-:S13]  /*0040*/  ISETP.NE.AND P0, PT, R0, RZ, PT ;  /* 0x000000ff0000720c */ /* 0x001fda0003f05270 */
[----:B------:R-:W-:Y:S05]  /*0050*/  @P0 BRA `(.L_x_21) ;  /* 0x0000046000000947 */ /* 0x000fea0003800000 */
[----:B------:R-:W-:Y:S01]  /*0060*/  STS [RZ], RZ ;  /* 0x000000ffff007388 */ /* 0x000fe20000000800 */
[----:B------:R-:W-:-:S05]  /*0070*/  IMAD.MOV.U32 R10, RZ, RZ, c[0x0][0x170] ;  /* 0x00005c00ff0a7624 */ /* 0x000fca00078e00ff */
[----:B------:R-:W-:-:S13]  /*0080*/  ISETP.GE.AND P0, PT, R10, 0x1, PT ;  /* 0x000000010a00780c */ /* 0x000fda0003f06270 */
[----:B------:R-:W-:Y:S05]  /*0090*/  @!P0 BRA `(.L_x_21) ;  /* 0x0000042000008947 */ /* 0x000fea0003800000 */
[C---:B------:R-:W-:Y:S01]  /*00a0*/  IADD3 R2, R10.reuse, -0x1, RZ ;  /* 0xffffffff0a027810 */ /* 0x040fe20007ffe0ff */
[----:B------:R-:W-:Y:S01]  /*00b0*/  UMOV UR4, URZ ;  /* 0x0000003f00047c82 */ /* 0x000fe20008000000 */
[----:B------:R-:W-:Y:S02]  /*00c0*/  LOP3.LUT R10, R10, 0x3, RZ, 0xc0, !PT ;  /* 0x000000030a0a7812 */ /* 0x000fe400078ec0ff */
[----:B------:R-:W-:Y:S02]  /*00d0*/  ISETP.GE.U32.AND P1, PT, R2, 0x3, PT ;  /* 0x000000030200780c */ /* 0x000fe40003f26070 */
[----:B------:R-:W-:-:S11]  /*00e0*/  ISETP.NE.AND P0, PT, R10, RZ, PT ;  /* 0x000000ff0a00720c */ /* 0x000fd60003f05270 */
[----:B------:R-:W-:Y:S05]  /*00f0*/  @!P1 BRA `(.L_x_22) ;  /* 0x0000025000009947 */ /* 0x000fea0003800000 */
[----:B------:R-:W-:Y:S01]  /*0100*/  ULDC UR5, c[0x0][0x174] ;  /* 0x00005d0000057ab9 */ /* 0x000fe20000000800 */
[----:B------:R-:W-:Y:S01]  /*0110*/  IADD3 R14, R10, -c[0x0][0x170], RZ ;  /* 0x80005c000a0e7a10 */ /* 0x000fe20007ffe0ff */
[----:B------:R-:W-:Y:S01]  /*0120*/  USHF.L.U32 UR6, UR5, 0x1, URZ ;  /* 0x0000000105067899 */ /* 0x000fe2000800063f */
[----:B------:R-:W-:Y:S01]  /*0130*/  IMAD.MOV.U32 R8, RZ, RZ, c[0x0][0x168] ;  /* 0x00005a00ff087624 */ /* 0x000fe200078e00ff */
[----:B------:R-:W-:Y:S01]  /*0140*/  USHF.L.U32 UR7, UR5, 0x2, URZ ;  /* 0x0000000205077899 */ /* 0x000fe2000800063f */
[----:B------:R-:W-:Y:S01]  /*0150*/  IMAD.MOV.U32 R9, RZ, RZ, c[0x0][0x16c] ;  /* 0x00005b00ff097624 */ /* 0x000fe200078e00ff */
[----:B------:R-:W-:Y:S01]  /*0160*/  UIMAD UR5, UR5, 0x3, URZ ;  /* 0x00000003050578a4 */ /* 0x000fe2000f8e023f */
[----:B------:R-:W-:Y:S01]  /*0170*/  IMAD.MOV.U32 R2, RZ, RZ, c[0x0][0x174] ;  /* 0x00005d00ff027624 */ /* 0x000fe200078e00ff */
[----:B------:R-:W-:Y:S01]  /*0180*/  UMOV UR4, URZ ;  /* 0x0000003f00047c82 */ /* 0x000fe20008000000 */
[----:B------:R-:W-:Y:S02]  /*0190*/  IMAD.U32 R4, RZ, RZ, UR6 ;  /* 0x00000006ff047e24 */ /* 0x000fe4000f8e00ff */
[----:B------:R-:W-:-:S02]  /*01a0*/  IMAD.U32 R11, RZ, RZ, UR7 ;  /* 0x00000007ff0b7e24 */ /* 0x000fc4000f8e00ff */
[----:B------:R-:W-:Y:S01]  /*01b0*/  IMAD.U32 R6, RZ, RZ, UR5 ;  /* 0x00000005ff067e24 */ /* 0x000fe2000f8e00ff */
[----:B------:R-:W-:Y:S02]  /*01c0*/  UMOV UR5, URZ ;  /* 0x0000003f00057c82 */ /* 0x000fe40008000000 */
.L_x_23:
[----:B------:R0:W2:Y:S04]  /*01d0*/  LDG.E R3, [R8.64] ;  /* 0x0000000a08037981 */ /* 0x0000a8000c1e1900 */
[----:B------:R0:W3:Y:S04]  /*01e0*/  LDG.E R13, [R8.64+0x4] ;  /* 0x0000040a080d7981 */ /* 0x0000e8000c1e1900 */
[----:B------:R0:W4:Y:S04]  /*01f0*/  LDG.E R7, [R8.64+0xc] ;  /* 0x00000c0a08077981 */ /* 0x000128000c1e1900 */
[----:B------:R0:W5:Y:S04]  /*0200*/  LDG.E R5, [R8.64+0x8] ;  /* 0x0000080a08057981 */ /* 0x000168000c1e1900 */
[----:B------:R-:W2:Y:S01]  /*0210*/  LDS R12, [UR5] ;  /* 0x00000005ff0c7984 */ /* 0x000ea20008000800 */
[----:B------:R-:W-:-:S03]  /*0220*/  UIADD3 UR4, UR4, 0x4, URZ ;  /* 0x0000000404047890 */ /* 0x000fc6000fffe03f */
[----:B------:R1:W-:Y:S01]  /*0230*/  STS [UR5+0x20], R11 ;  /* 0x0000200bff007988 */ /* 0x0003e20008000805 */
[----:B0-----:R-:W-:Y:S02]  /*0240*/  IADD3 R8, P2, R8, 0x10, RZ ;  /* 0x0000001008087810 */ /* 0x001fe40007f5e0ff */
[----:B-1----:R-:W-:-:S03]  /*0250*/  IADD3 R11, R11, UR7, RZ ;  /* 0x000000070b0b7c10 */ /* 0x002fc6000fffe0ff */
[----:B------:R-:W-:Y:S02]  /*0260*/  IMAD.X R9, RZ, RZ, R9, P2 ;  /* 0x000000ffff097224 */ /* 0x000fe400010e0609 */
[----:B--2---:R-:W-:Y:S02]  /*0270*/  IMAD.IADD R12, R3, 0x1, R12 ;  /* 0x00000001030c7824 */ /* 0x004fe400078e020c */
[----:B---3--:R-:W-:Y:S01]  /*0280*/  IMAD.IADD R3, R13, 0x1, R2 ;  /* 0x000000010d037824 */ /* 0x008fe200078e0202 */
[----:B------:R-:W-:-:S04]  /*0290*/  IADD3 R13, R14, UR4, RZ ;  /* 0x000000040e0d7c10 */ /* 0x000fc8000fffe0ff */
[----:B------:R-:W-:Y:S01]  /*02a0*/  ISETP.NE.AND P1, PT, R13, RZ, PT ;  /* 0x000000ff0d00720c */ /* 0x000fe20003f25270 */
[----:B----4-:R-:W-:Y:S02]  /*02b0*/  IMAD.IADD R7, R7, 0x1, R6 ;  /* 0x0000000107077824 */ /* 0x010fe400078e0206 */
[----:B-----5:R-:W-:Y:S01]  /*02c0*/  IMAD.IADD R5, R5, 0x1, R4 ;  /* 0x0000000105057824 */ /* 0x020fe200078e0204 */
[----:B------:R-:W-:Y:S04]  /*02d0*/  STS [UR5+0x4], R12 ;  /* 0x0000040cff007988 */ /* 0x000fe80008000805 */
[----:B------:R-:W-:Y:S04]  /*02e0*/  STS.128 [UR5+0x10], R4 ;  /* 0x00001004ff007988 */ /* 0x000fe80008000c05 */
[----:B------:R0:W-:Y:S01]  /*02f0*/  STS.64 [UR5+0x8], R2 ;  /* 0x00000802ff007988 */ /* 0x0001e20008000a05 */
[----:B------:R-:W-:Y:S01]  /*0300*/  UIADD3 UR5, UR5, 0x20, URZ ;  /* 0x0000002005057890 */ /* 0x000fe2000fffe03f */
[----:B0-----:R-:W-:-:S02]  /*0310*/  IADD3 R2, R2, UR7, RZ ;  /* 0x0000000702027c10 */ /* 0x001fc4000fffe0ff */
[----:B------:R-:W-:Y:S02]  /*0320*/  IADD3 R4, R4, UR7, RZ ;  /* 0x0000000704047c10 */ /* 0x000fe4000fffe0ff */
[----:B------:R-:W-:Y:S01]  /*0330*/  IADD3 R6, R6, UR7, RZ ;  /* 0x0000000706067c10 */ /* 0x000fe2000fffe0ff */
[----:B------:R-:W-:Y:S05]  /*0340*/  @P1 BRA `(.L_x_23) ;  /* 0xfffffe8000001947 */ /* 0x000fea000383ffff */
.L_x_22:
[----:B------:R-:W-:Y:S05]  /*0350*/  @!P0 BRA `(.L_x_21) ;  /* 0x0000016000008947 */ /* 0x000fea0003800000 */
[----:B------:R-:W-:Y:S02]  /*0360*/  UIADD3 UR5, UR4, 0x1, URZ ;  /* 0x0000000104057890 */ /* 0x000fe4000fffe03f */
[----:B------:R-:W-:Y:S02]  /*0370*/  ULDC UR9, c[0x0][0x174] ;  /* 0x00005d0000097ab9 */ /* 0x000fe40000000800 */
[----:B------:R-:W-:Y:S02]  /*0380*/  UIMAD UR5, UR5, UR9, URZ ;  /* 0x00000009050572a4 */ /* 0x000fe4000f8e023f */
[----:B------:R-:W-:Y:S02]  /*0390*/  UMOV UR8, 0x4 ;  /* 0x0000000400087882 */ /* 0x000fe40000000000 */
[----:B------:R-:W-:-:S02]  /*03a0*/  ULDC.64 UR6, c[0x0][0x168] ;  /* 0x00005a0000067ab9 */ /* 0x000fc40000000a00 */
[----:B------:R-:W-:Y:S01]  /*03b0*/  IMAD.U32 R4, RZ, RZ, UR5 ;  /* 0x00000005ff047e24 */ /* 0x000fe2000f8e00ff */
[----:B------:R-:W-:Y:S02]  /*03c0*/  UIMAD.WIDE UR6, UR4, UR8, UR6 ;  /* 0x00000008040672a5 */ /* 0x000fe4000f8e0206 */
[----:B------:R-:W-:-:S08]  /*03d0*/  ULEA UR4, UR4, 0x8, 0x3 ;  /* 0x0000000804047891 */ /* 0x000fd0000f8e183f */
.L_x_24:
[----:B------:R-:W-:Y:S01]  /*03e0*/  IMAD.U32 R2, RZ, RZ, UR6 ;  /* 0x00000006ff027e24 */ /* 0x000fe2000f8e00ff */
[----:B0-----:R-:W0:Y:S01]  /*03f0*/  LDS R5, [UR4+-0x8] ;  /* 0xfffff804ff057984 */ /* 0x001e220008000800 */
[----:B------:R-:W-:-:S05]  /*0400*/  IMAD.U32 R3, RZ, RZ, UR7 ;  /* 0x00000007ff037e24 */ /* 0x000fca000f8e00ff */
[----:B------:R-:W0:Y:S01]  /*0410*/  LDG.E R2, [R2.64] ;  /* 0x0000000a02027981 */ /* 0x000e22000c1e1900 */
[----:B------:R-:W-:Y:S01]  /*0420*/  IADD3 R10, R10, -0x1, RZ ;  /* 0xffffffff0a0a7810 */ /* 0x000fe20007ffe0ff */
[----:B------:R-:W-:Y:S02]  /*0430*/  UIADD3 UR6, UP0, UR6, 0x4, URZ ;  /* 0x0000000406067890 */ /* 0x000fe4000ff1e03f */
[----:B------:R1:W-:Y:S01]  /*0440*/  STS [UR4], R4 ;  /* 0x00000004ff007988 */ /* 0x0003e20008000804 */
[----:B------:R-:W-:Y:S01]  /*0450*/  ISETP.NE.AND P0, PT, R10, RZ, PT ;  /* 0x000000ff0a00720c */ /* 0x000fe20003f05270 */
[----:B------:R-:W-:Y:S01]  /*0460*/  UIADD3.X UR7, URZ, UR7, URZ, UP0, !UPT ;  /* 0x000000073f077290 */ /* 0x000fe200087fe43f */
[----:B-1----:R-:W-:Y:S01]  /*0470*/  IADD3 R4, R4, c[0x0][0x174], RZ ;  /* 0x00005d0004047a10 */ /* 0x002fe20007ffe0ff */
[----:B0-----:R-:W-:-:S05]  /*0480*/  IMAD.IADD R5, R2, 0x1, R5 ;  /* 0x0000000102057824 */ /* 0x001fca00078e0205 */
[----:B------:R0:W-:Y:S01]  /*0490*/  STS [UR4+-0x4], R5 ;  /* 0xfffffc05ff007988 */ /* 0x0001e20008000804 */
[----:B------:R-:W-:-:S04]  /*04a0*/  UIADD3 UR4, UR4, 0x8, URZ ;  /* 0x0000000804047890 */ /* 0x000fc8000fffe03f */
[----:B------:R-:W-:Y:S05]  /*04b0*/  @P0 BRA `(.L_x_24) ;  /* 0xffffff2000000947 */ /* 0x000fea000383ffff */
.L_x_21:
[----:B------:R-:W-:Y:S05]  /*04c0*/  BSYNC B0 ;  /* 0x0000000000007941 */ /* 0x000fea0003800000 */
.L_x_20:
[----:B------:R-:W-:Y:S06]  /*04d0*/  BAR.SYNC.DEFER_BLOCKING 0x0 ;  /* 0x0000000000007b1d */ /* 0x000fec0000010000 */
[----:B------:R-:W-:Y:S02]  /*04e0*/  ULDC UR4, c[0x0][0x170] ;  /* 0x00005c0000047ab9 */ /* 0x000fe40000000800 */
[----:B------:R-:W-:-:S06]  /*04f0*/  USHF.L.U32 UR4, UR4, 0x1, URZ ;  /* 0x0000000104047899 */ /* 0x000fcc000800063f */
[----:B------:R-:W-:-:S13]  /*0500*/  ISETP.GT.AND P0, PT, R0, UR4, PT ;  /* 0x0000000400007c0c */ /* 0x000fda000bf04270 */
[----:B------:R-:W-:Y:S05]  /*0510*/  @P0 EXIT ;  /* 0x000000000000094d */ /* 0x000fea0003800000 */
[----:B------:R-:W-:-:S03]  /*0520*/  IMAD.MOV.U32 R7, RZ, RZ, 0x4 ;  /* 0x00000004ff077424 */ /* 0x000fc600078e00ff */
.L_x_25:
[----:B0-----:R0:W1:Y:S01]  /*0530*/  LDS R5, [R0.X4] ;  /* 0x0000000000057984 */ /* 0x0010620000004800 */
[C---:B------:R-:W-:Y:S01]  /*0540*/  IMAD.WIDE R2, R0.reuse, R7, c[0x0][0x160] ;  /* 0x0000580000027625 */ /* 0x040fe200078e0207 */
[----:B0-----:R-:W-:-:S04]  /*0550*/  IADD3 R0, R0, c[0x0][0x0], RZ ;  /* 0x0000000000007a10 */ /* 0x001fc80007ffe0ff */
[----:B------:R-:W-:Y:S01]  /*0560*/  ISETP.GT.AND P0, PT, R0, UR4, PT ;  /* 0x0000000400007c0c */ /* 0x000fe2000bf04270 */
[----:B-1----:R0:W-:-:S12]  /*0570*/  STG.E [R2.64], R5 ;  /* 0x0000000502007986 */ /* 0x0021d8000c10190a */
[----:B------:R-:W-:Y:S05]  /*0580*/  @!P0 BRA `(.L_x_25) ;  /* 0xffffffa000008947 */ /* 0x000fea000383ffff */
[----:B------:R-:W-:Y:S05]  /*0590*/  EXIT ;  /* 0x000000000000794d */ /* 0x000fea0003800000 */
.L_x_26:
        /* <DEDUP_REMOVED lines=14> */
.L_x_62:


//--------------------- .text._ZN17fastertransformer25getTrtPaddingOffsetKernelEPiPKii --------------------------
	.section	.text._ZN17fastertransformer25getTrtPaddingOffsetKernelEPiPKii,"ax",@progbits
	.sectioninfo	@"SHI_REGISTERS=25"
	.align	128
        .global         _ZN17fastertransformer25getTrtPaddingOffsetKernelEPiPKii
        .type           _ZN17fastertransformer25getTrtPaddingOffsetKernelEPiPKii,@function
        .size           _ZN17fastertransformer25getTrtPaddingOffsetKernelEPiPKii,(.L_x_63 - _ZN17fastertransformer25getTrtPaddingOffsetKernelEPiPKii)
        .other          _ZN17fastertransformer25getTrtPaddingOffsetKernelEPiPKii,@"STO_CUDA_ENTRY STV_DEFAULT"
_ZN17fastertransformer25getTrtPaddingOffsetKernelEPiPKii:
.text._ZN17fastertransformer25getTrtPaddingOffsetKernelEPiPKii:
        /* <DEDUP_REMOVED lines=12> */
[----:B------:R-:W-:Y:S01]  /*00c0*/  LOP3.LUT R18, R18, 0x3, RZ, 0xc0, !PT ;  /* 0x0000000312127812 */ /* 0x000fe200078ec0ff */
[----:B------:R-:W-:Y:S01]  /*00d0*/  IMAD.MOV.U32 R20, RZ, RZ, RZ ;  /* 0x000000ffff147224 */ /* 0x000fe200078e00ff */
[----:B------:R-:W-:-:S13]  /*00e0*/  ISETP.GE.U32.AND P0, PT, R2, 0x3, PT ;  /* 0x000000030200780c */ /* 0x000fda0003f06070 */
[----:B------:R-:W-:Y:S05]  /*00f0*/  @!P0 BRA `(.L_x_29) ;  /* 0x000006a000008947 */ /* 0x000fea0003800000 */
[----:B------:R-:W-:Y:S01]  /*0100*/  IADD3 R19, -R18, c[0x0][0x170], RZ ;  /* 0x00005c0012137a10 */ /* 0x000fe20007ffe1ff */
[----:B------:R-:W-:Y:S01]  /*0110*/  UMOV UR5, URZ ;  /* 0x0000003f00057c82 */ /* 0x000fe20008000000 */
[----:B------:R-:W-:Y:S01]  /*0120*/  IMAD.MOV.U32 R20, RZ, RZ, RZ ;  /* 0x000000ffff147224 */ /* 0x000fe200078e00ff */
[----:B------:R-:W-:Y:S01]  /*0130*/  UMOV UR4, URZ ;  /* 0x0000003f00047c82 */ /* 0x000fe20008000000 */
[----:B------:R-:W-:Y:S01]  /*0140*/  ISETP.GT.AND P0, PT, R19, RZ, PT ;  /* 0x000000ff1300720c */ /* 0x000fe20003f04270 */
[----:B------:R-:W-:Y:S01]  /*0150*/  IMAD.MOV.U32 R3, RZ, RZ, c[0x0][0x16c] ;  /* 0x00005b00ff037624 */ /* 0x000fe200078e00ff */
[----:B------:R-:W-:-:S11]  /*0160*/  MOV R2, c[0x0][0x168] ;  /* 0x00005a0000027a02 */ /* 0x000fd60000000f00 */
[----:B------:R-:W-:Y:S05]  /*0170*/  @!P0 BRA `(.L_x_30) ;  /* 0x000004f000008947 */ /* 0x000fea0003800000 */
[----:B------:R-:W-:Y:S02]  /*0180*/  ISETP.GT.AND P1, PT, R19, 0xc, PT ;  /* 0x0000000c1300780c */ /* 0x000fe40003f24270 */
[----:B------:R-:W-:-:S11]  /*0190*/  PLOP3.LUT P0, PT, PT, PT, PT, 0x80, 0x0 ;  /* 0x000000000000781c */ /* 0x000fd60003f0f070 */
[----:B------:R-:W-:Y:S05]  /*01a0*/  @!P1 BRA `(.L_x_31) ;  /* 0x000002e000009947 */ /* 0x000fea0003800000 */
[----:B------:R-:W-:Y:S02]  /*01b0*/  PLOP3.LUT P0, PT, PT, PT, PT, 0x8, 0x0 ;  /* 0x000000000000781c */ /* 0x000fe40003f0e170 */
.L_x_32:
[----:B0-----:R0:W2:Y:S04]  /*01c0*/  LDG.E R21, [R2.64] ;  /* 0x0000000802157981 */ /* 0x0010a8000c1e1900 */
[----:B------:R0:W3:Y:S04]  /*01d0*/  LDG.E R16, [R2.64+0x4] ;  /* 0x0000040802107981 */ /* 0x0000e8000c1e1900 */
[----:B------:R0:W4:Y:S04]  /*01e0*/  LDG.E R17, [R2.64+0x8] ;  /* 0x0000080802117981 */ /* 0x000128000c1e1900 */
[----:B------:R0:W5:Y:S04]  /*01f0*/  LDG.E R4, [R2.64+0xc] ;  /* 0x00000c0802047981 */ /* 0x000168000c1e1900 */
        /* <DEDUP_REMOVED lines=11> */
[----:B------:R0:W5:Y:S01]  /*02b0*/  LDG.E R22, [R2.64+0x3c] ;  /* 0x00003c0802167981 */ /* 0x000162000c1e1900 */
[----:B------:R-:W-:Y:S01]  /*02c0*/  IADD3 R19, R19, -0x10, RZ ;  /* 0xfffffff013137810 */ /* 0x000fe20007ffe0ff */
[----:B------:R-:W-:-:S03]  /*02d0*/  UIADD3 UR4, UR4, 0x10, URZ ;  /* 0x0000001004047890 */ /* 0x000fc6000fffe03f */
[----:B------:R-:W-:Y:S02]  /*02e0*/  ISETP.GT.AND P1, PT, R19, 0xc, PT ;  /* 0x0000000c1300780c */ /* 0x000fe40003f24270 */
[----:B0-----:R-:W-:-:S05]  /*02f0*/  IADD3 R2, P2, R2, 0x40, RZ ;  /* 0x0000004002027810 */ /* 0x001fca0007f5e0ff */
[----:B------:R-:W-:Y:S02]  /*0300*/  IMAD.X R3, RZ, RZ, R3, P2 ;  /* 0x000000ffff037224 */ /* 0x000fe400010e0603 */
[----:B--2---:R-:W-:-:S04]  /*0310*/  IMAD.IADD R21, R21, 0x1, R20 ;  /* 0x0000000115157824 */ /* 0x004fc800078e0214 */
[----:B---3--:R-:W-:Y:S01]  /*0320*/  IMAD.IADD R16, R21, 0x1, R16 ;  /* 0x0000000115107824 */ /* 0x008fe200078e0210 */
[----:B------:R0:W-:Y:S03]  /*0330*/  STS [UR5+0x4], R21 ;  /* 0x00000415ff007988 */ /* 0x0001e60008000805 */
[----:B----4-:R-:W-:-:S05]  /*0340*/  IMAD.IADD R17, R17, 0x1, R16 ;  /* 0x0000000111117824 */ /* 0x010fca00078e0210 */
[----:B-----5:R-:W-:Y:S01]  /*0350*/  IADD3 R4, R17, R4, RZ ;  /* 0x0000000411047210 */ /* 0x020fe20007ffe0ff */
[----:B------:R0:W-:Y:S04]  /*0360*/  STS.64 [UR5+0x8], R16 ;  /* 0x00000810ff007988 */ /* 0x0001e80008000a05 */
[----:B------:R-:W-:-:S04]  /*0370*/  IMAD.IADD R5, R4, 0x1, R5 ;  /* 0x0000000104057824 */ /* 0x000fc800078e0205 */
[----:B------:R-:W-:-:S04]  /*0380*/  IMAD.IADD R6, R5, 0x1, R6 ;  /* 0x0000000105067824 */ /* 0x000fc800078e0206 */
[----:B------:R-:W-:-:S04]  /*0390*/  IMAD.IADD R7, R7, 0x1, R6 ;  /* 0x0000000107077824 */ /* 0x000fc800078e0206 */
[----:B------:R-:W-:Y:S01]  /*03a0*/  IMAD.IADD R8, R7, 0x1, R8 ;  /* 0x0000000107087824 */ /* 0x000fe200078e0208 */
[----:B------:R0:W-:Y:S04]  /*03b0*/  STS.128 [UR5+0x10], R4 ;  /* 0x00001004ff007988 */ /* 0x0001e80008000c05 */
[----:B------:R-:W-:-:S05]  /*03c0*/  IADD3 R9, R8, R9, RZ ;  /* 0x0000000908097210 */ /* 0x000fca0007ffe0ff */
[----:B------:R-:W-:-:S04]  /*03d0*/  IMAD.IADD R10, R9, 0x1, R10 ;  /* 0x00000001090a7824 */ /* 0x000fc800078e020a */
[----:B------:R-:W-:-:S04]  /*03e0*/  IMAD.IADD R11, R11, 0x1, R10 ;  /* 0x000000010b0b7824 */ /* 0x000fc800078e020a */
[----:B------:R-:W-:Y:S01]  /*03f0*/  IMAD.IADD R12, R11, 0x1, R12 ;  /* 0x000000010b0c7824 */ /* 0x000fe200078e020c */
[----:B------:R0:W-:Y:S03]  /*0400*/  STS.128 [UR5+0x20], R8 ;  /* 0x00002008ff007988 */ /* 0x0001e60008000c05 */
[----:B------:R-:W-:-:S05]  /*0410*/  IMAD.IADD R13, R12, 0x1, R13 ;  /* 0x000000010c0d7824 */ /* 0x000fca00078e020d */
[----:B------:R-:W-:-:S05]  /*0420*/  IADD3 R14, R13, R14, RZ ;  /* 0x0000000e0d0e7210 */ /* 0x000fca0007ffe0ff */
[----:B------:R-:W-:-:S04]  /*0430*/  IMAD.IADD R15, R15, 0x1, R14 ;  /* 0x000000010f0f7824 */ /* 0x000fc800078e020e */
[----:B------:R-:W-:Y:S01]  /*0440*/  IMAD.IADD R20, R15, 0x1, R22 ;  /* 0x000000010f147824 */ /* 0x000fe200078e0216 */
[----:B------:R0:W-:Y:S04]  /*0450*/  STS.128 [UR5+0x30], R12 ;  /* 0x0000300cff007988 */ /* 0x0001e80008000c05 */
[----:B------:R0:W-:Y:S01]  /*0460*/  STS [UR5+0x40], R20 ;  /* 0x00004014ff007988 */ /* 0x0001e20008000805 */
[----:B------:R-:W-:Y:S01]  /*0470*/  UIADD3 UR5, UR5, 0x40, URZ ;  /* 0x0000004005057890 */ /* 0x000fe2000fffe03f */
[----:B------:R-:W-:Y:S05]  /*0480*/  @P1 BRA `(.L_x_32) ;  /* 0xfffffd3000001947 */ /* 0x000fea000383ffff */
.L_x_31:
[----:B------:R-:W-:-:S13]  /*0490*/  ISETP.GT.AND P1, PT, R19, 0x4, PT ;  /* 0x000000041300780c */ /* 0x000fda0003f24270 */
[----:B------:R-:W-:Y:S05]  /*04a0*/  @!P1 BRA `(.L_x_33) ;  /* 0x000001a000009947 */ /* 0x000fea0003800000 */
[----:B0-----:R0:W2:Y:S04]  /*04b0*/  LDG.E R5, [R2.64] ;  /* 0x0000000802057981 */ /* 0x0010a8000c1e1900 */
[----:B------:R0:W3:Y:S04]  /*04c0*/  LDG.E R7, [R2.64+0x4] ;  /* 0x0000040802077981 */ /* 0x0000e8000c1e1900 */
[----:B------:R0:W4:Y:S04]  /*04d0*/  LDG.E R9, [R2.64+0x8] ;  /* 0x0000080802097981 */ /* 0x000128000c1e1900 */
[----:B------:R0:W5:Y:S04]  /*04e0*/  LDG.E R4, [R2.64+0xc] ;  /* 0x00000c0802047981 */ /* 0x000168000c1e1900 */
[----:B------:R0:W5:Y:S04]  /*04f0*/  LDG.E R11, [R2.64+0x10] ;  /* 0x00001008020b7981 */ /* 0x000168000c1e1900 */
[----:B------:R0:W5:Y:S04]  /*0500*/  LDG.E R6, [R2.64+0x14] ;  /* 0x0000140802067981 */ /* 0x000168000c1e1900 */
[----:B------:R0:W5:Y:S04]  /*0510*/  LDG.E R13, [R2.64+0x18] ;  /* 0x00001808020d7981 */ /* 0x000168000c1e1900 */
[----:B------:R0:W5:Y:S01]  /*0520*/  LDG.E R12, [R2.64+0x1c] ;  /* 0x00001c08020c7981 */ /* 0x000162000c1e1900 */
[----:B------:R-:W-:Y:S01]  /*0530*/  PLOP3.LUT P0, PT, PT, PT, PT, 0x8, 0x0 ;  /* 0x000000000000781c */ /* 0x000fe20003f0e170 */
[----:B------:R-:W-:Y:S01]  /*0540*/  UIADD3 UR4, UR4, 0x8, URZ ;  /* 0x0000000804047890 */ /* 0x000fe2000fffe03f */
[----:B------:R-:W-:-:S02]  /*0550*/  IADD3 R19, R19, -0x8, RZ ;  /* 0xfffffff813137810 */ /* 0x000fc40007ffe0ff */
[----:B0-----:R-:W-:-:S04]  /*0560*/  IADD3 R2, P1, R2, 0x20, RZ ;  /* 0x0000002002027810 */ /* 0x001fc80007f3e0ff */
[----:B------:R-:W-:Y:S02]  /*0570*/  IADD3.X R3, RZ, R3, RZ, P1, !PT ;  /* 0x00000003ff037210 */ /* 0x000fe40000ffe4ff */
[----:B--2---:R-:W-:-:S05]  /*0580*/  IADD3 R10, R20, R5, RZ ;  /* 0x00000005140a7210 */ /* 0x004fca0007ffe0ff */
[----:B---3--:R-:W-:Y:S01]  /*0590*/  IMAD.IADD R8, R10, 0x1, R7 ;  /* 0x000000010a087824 */ /* 0x008fe200078e0207 */
[----:B------:R0:W-:Y:S03]  /*05a0*/  STS [UR5+0x4], R10 ;  /* 0x0000040aff007988 */ /* 0x0001e60008000805 */
[----:B----4-:R-:W-:-:S04]  /*05b0*/  IMAD.IADD R9, R9, 0x1, R8 ;  /* 0x0000000109097824 */ /* 0x010fc800078e0208 */
[----:B-----5:R-:W-:Y:S01]  /*05c0*/  IMAD.IADD R4, R9, 0x1, R4 ;  /* 0x0000000109047824 */ /* 0x020fe200078e0204 */
[----:B------:R0:W-:Y:S04]  /*05d0*/  STS.64 [UR5+0x8], R8 ;  /* 0x00000808ff007988 */ /* 0x0001e80008000a05 */
[----:B------:R-:W-:-:S05]  /*05e0*/  IADD3 R5, R4, R11, RZ ;  /* 0x0000000b04057210 */ /* 0x000fca0007ffe0ff */
[----:B------:R-:W-:-:S04]  /*05f0*/  IMAD.IADD R6, R5, 0x1, R6 ;  /* 0x0000000105067824 */ /* 0x000fc800078e0206 */
[----:B------:R-:W-:-:S04]  /*0600*/  IMAD.IADD R7, R13, 0x1, R6 ;  /* 0x000000010d077824 */ /* 0x000fc800078e0206 */
[----:B------:R-:W-:Y:S01]  /*0610*/  IMAD.IADD R20, R7, 0x1, R12 ;  /* 0x0000000107147824 */ /* 0x000fe200078e020c */
[----:B------:R0:W-:Y:S04]  /*0620*/  STS.128 [UR5+0x10], R4 ;  /* 0x00001004ff007988 */ /* 0x0001e80008000c05 */
[----:B------:R0:W-:Y:S01]  /*0630*/  STS [UR5+0x20], R20 ;  /* 0x00002014ff007988 */ /* 0x0001e20008000805 */
[----:B------:R-:W-:-:S03]  /*0640*/  UIADD3 UR5, UR5, 0x20, URZ ;  /* 0x0000002005057890 */ /* 0x000fc6000fffe03f */
.L_x_33:
[----:B------:R-:W-:-:S13]  /*0650*/  ISETP.NE.OR P0, PT, R19, RZ, P0 ;  /* 0x000000ff1300720c */ /* 0x000fda0000705670 */
[----:B------:R-:W-:Y:S05]  /*0660*/  @!P0 BRA `(.L_x_29) ;  /* 0x0000013000008947 */ /* 0x000fea0003800000 */
.L_x_30:
[----:B0-----:R-:W2:Y:S04]  /*0670*/  LDG.E R5, [R2.64] ;  /* 0x0000000802057981 */ /* 0x001ea8000c1e1900 */
[----:B------:R-:W3:Y:S04]  /*0680*/  LDG.E R4, [R2.64+0x4] ;  /* 0x0000040802047981 */ /* 0x000ee8000c1e1900 */
[----:B------:R-:W4:Y:S04]  /*0690*/  LDG.E R6, [R2.64+0x8] ;  /* 0x0000080802067981 */ /* 0x000f28000c1e1900 */
[----:B------:R0:W5:Y:S01]  /*06a0*/  LDG.E R10, [R2.64+0xc] ;  /* 0x00000c08020a7981 */ /* 0x000162000c1e1900 */
[----:B------:R-:W-:Y:S01]  /*06b0*/  IADD3 R19, R19, -0x4, RZ ;  /* 0xfffffffc13137810 */ /* 0x000fe20007ffe0ff */
[----:B------:R-:W-:-:S03]  /*06c0*/  UIADD3 UR4, UR4, 0x4, URZ ;  /* 0x0000000404047890 */ /* 0x000fc6000fffe03f */
[----:B------:R-:W-:Y:S01]  /*06d0*/  ISETP.NE.AND P0, PT, R19, RZ, PT ;  /* 0x000000ff1300720c */ /* 0x000fe20003f05270 */
[----:B--2---:R-:W-:-:S04]  /*06e0*/  IMAD.IADD R5, R5, 0x1, R20 ;  /* 0x0000000105057824 */ /* 0x004fc800078e0214 */
[----:B---3--:R-:W-:Y:S01]  /*06f0*/  IMAD.IADD R8, R5, 0x1, R4 ;  /* 0x0000000105087824 */ /* 0x008fe200078e0204 */
[----:B------:R-:W-:Y:S01]  /*0700*/  IADD3 R4, P1, R2, 0x10, RZ ;  /* 0x0000001002047810 */ /* 0x000fe20007f3e0ff */
[----:B------:R1:W-:Y:S02]  /*0710*/  STS [UR5+0x4], R5 ;  /* 0x00000405ff007988 */ /* 0x0003e40008000805 */
[----:B----4-:R-:W-:Y:S02]  /*0720*/  IMAD.IADD R9, R6, 0x1, R8 ;  /* 0x0000000106097824 */ /* 0x010fe400078e0208 */
[----:B0-----:R-:W-:Y:S02]  /*0730*/  IMAD.X R3, RZ, RZ, R3, P1 ;  /* 0x000000ffff037224 */ /* 0x001fe400008e0603 */
[----:B------:R-:W-:Y:S01]  /*0740*/  IMAD.MOV.U32 R2, RZ, RZ, R4 ;  /* 0x000000ffff027224 */ /* 0x000fe200078e0004 */
[----:B-----5:R-:W-:Y:S01]  /*0750*/  IADD3 R20, R9, R10, RZ ;  /* 0x0000000a09147210 */ /* 0x020fe20007ffe0ff */
[----:B------:R1:W-:Y:S04]  /*0760*/  STS.64 [UR5+0x8], R8 ;  /* 0x00000808ff007988 */ /* 0x0003e80008000a05 */
[----:B------:R1:W-:Y:S01]  /*0770*/  STS [UR5+0x10], R20 ;  /* 0x00001014ff007988 */ /* 0x0003e20008000805 */
[----:B------:R-:W-:Y:S01]  /*0780*/  UIADD3 UR5, UR5, 0x10, URZ ;  /* 0x0000001005057890 */ /* 0x000fe2000fffe03f */
[----:B-1----:R-:W-:Y:S05]  /*0790*/  @P0 BRA `(.L_x_30) ;  /* 0xfffffed000000947 */ /* 0x002fea000383ffff */
.L_x_29:
[----:B------:R-:W-:-:S13]  /*07a0*/  ISETP.NE.AND P0, PT, R18, RZ, PT ;  /* 0x000000ff1200720c */ /* 0x000fda0003f05270 */
[----:B------:R-:W-:Y:S05]  /*07b0*/  @!P0 BRA `(.L_x_28) ;  /* 0x000000f000008947 */ /* 0x000fea0003800000 */
[----:B------:R-:W-:Y:S02]  /*07c0*/  UMOV UR5, 0x4 ;  /* 0x0000000400057882 */ /* 0x000fe40000000000 */
[----:B------:R-:W-:Y:S02]  /*07d0*/  ULDC.64 UR6, c[0x0][0x168] ;  /* 0x00005a0000067ab9 */ /* 0x000fe40000000a00 */
[----:B------:R-:W-:Y:S02]  /*07e0*/  UIMAD.WIDE.U32 UR6, UR4, UR5, UR6 ;  /* 0x00000005040672a5 */ /* 0x000fe4000f8e0006 */
[----:B------:R-:W-:-:S04]  /*07f0*/  ULEA UR4, UR4, 0x4, 0x2 ;  /* 0x0000000404047891 */ /* 0x000fc8000f8e103f */
.L_x_34:
[----:B------:R-:W-:Y:S01]  /*0800*/  MOV R3, UR7 ;  /* 0x0000000700037c02 */ /* 0x000fe20008000f00 */
[----:B------:R-:W-:-:S05]  /*0810*/  IMAD.U32 R2, RZ, RZ, UR6 ;  /* 0x00000006ff027e24 */ /* 0x000fca000f8e00ff */
[----:B------:R-:W2:Y:S01]  /*0820*/  LDG.E R3, [R2.64] ;  /* 0x0000000802037981 */ /* 0x000ea2000c1e1900 */
[----:B------:R-:W-:Y:S01]  /*0830*/  IADD3 R18, R18, -0x1, RZ ;  /* 0xffffffff12127810 */ /* 0x000fe20007ffe0ff */
[----:B------:R-:W-:-:S03]  /*0840*/  UIADD3 UR6, UP0, UR6, 0x4, URZ ;  /* 0x0000000406067890 */ /* 0x000fc6000ff1e03f */
[----:B------:R-:W-:Y:S01]  /*0850*/  ISETP.NE.AND P0, PT, R18, RZ, PT ;  /* 0x000000ff1200720c */ /* 0x000fe20003f05270 */
[----:B------:R-:W-:Y:S01]  /*0860*/  UIADD3.X UR7, URZ, UR7, URZ, UP0, !UPT ;  /* 0x000000073f077290 */ /* 0x000fe200087fe43f */
[----:B0-2---:R-:W-:-:S05]  /*0870*/  IMAD.IADD R20, R3, 0x1, R20 ;  /* 0x0000000103147824 */ /* 0x005fca00078e0214 */
[----:B------:R0:W-:Y:S01]  /*0880*/  STS [UR4], R20 ;  /* 0x00000014ff007988 */ /* 0x0001e20008000804 */
[----:B------:R-:W-:-:S05]  /*0890*/  UIADD3 UR4, UR4, 0x4, URZ ;  /* 0x0000000404047890 */ /* 0x000fca000fffe03f */
[----:B------:R-:W-:Y:S05]  /*08a0*/  @P0 BRA `(.L_x_34) ;  /* 0xffffff5000000947 */ /* 0x000fea000383ffff */
.L_x_28:
[----:B------:R-:W-:Y:S05]  /*08b0*/  BSYNC B0 ;  /* 0x0000000000007941 */ /* 0x000fea0003800000 */
.L_x_27:
[----:B------:R-:W-:Y:S01]  /*08c0*/  BAR.SYNC.DEFER_BLOCKING 0x0 ;  /* 0x0000000000007b1d */ /* 0x000fe20000010000 */
[----:B------:R-:W-:-:S13]  /*08d0*/  ISETP.GT.AND P0, PT, R0, c[0x0][0x170], PT ;  /* 0x00005c0000007a0c */ /* 0x000fda0003f04270 */
[----:B------:R-:W-:Y:S05]  /*08e0*/  @P0 EXIT ;  /* 0x000000000000094d */ /* 0x000fea0003800000 */
[----:B0-----:R-:W-:-:S03]  /*08f0*/  IMAD.MOV.U32 R7, RZ, RZ, 0x4 ;  /* 0x00000004ff077424 */ /* 0x001fc600078e00ff */
.L_x_35:
[----:B0-----:R0:W1:Y:S01]  /*0900*/  LDS R5, [R0.X4] ;  /* 0x0000000000057984 */ /* 0x0010620000004800 */
[C---:B------:R-:W-:Y:S01]  /*0910*/  IMAD.WIDE R2, R0.reuse, R7, c[0x0][0x160] ;  /* 0x0000580000027625 */ /* 0x040fe200078e0207 */
[----:B0-----:R-:W-:-:S04]  /*0920*/  IADD3 R0, R0, c[0x0][0x0], RZ ;  /* 0x0000000000007a10 */ /* 0x001fc80007ffe0ff */
[----:B------:R-:W-:Y:S01]  /*0930*/  ISETP.GT.AND P0, PT, R0, c[0x0][0x170], PT ;  /* 0x00005c0000007a0c */ /* 0x000fe20003f04270 */
[----:B-1----:R0:W-:-:S12]  /*0940*/  STG.E [R2.64], R5 ;  /* 0x0000000502007986 */ /* 0x0021d8000c101908 */
[----:B------:R-:W-:Y:S05]  /*0950*/  @!P0 BRA `(.L_x_35) ;  /* 0xffffffa000008947 */ /* 0x000fea000383ffff */
[----:B------:R-:W-:Y:S05]  /*0960*/  EXIT ;  /* 0x000000000000794d */ /* 0x000fea0003800000 */
.L_x_36:
        /* <DEDUP_REMOVED lines=9> */
.L_x_63:


//--------------------- .text._ZN17fastertransformer34getPaddingOffsetAndCuSeqLensKernelEPmPiS1_PKiii --------------------------
	.section	.text._ZN17fastertransformer34getPaddingOffsetAndCuSeqLensKernelEPmPiS1_PKiii,"ax",@progbits
	.sectioninfo	@"SHI_REGISTERS=20"
	.align	128
        .global         _ZN17fastertransformer34getPaddingOffsetAndCuSeqLensKernelEPmPiS1_PKiii
        .type           _ZN17fastertransformer34getPaddingOffsetAndCuSeqLensKernelEPmPiS1_PKiii,@function
        .size           _ZN17fastertransformer34getPaddingOffsetAndCuSeqLensKernelEPmPiS1_PKiii,(.L_x_64 - _ZN17fastertransformer34getPaddingOffsetAndCuSeqLensKernelEPmPiS1_PKiii)
        .other          _ZN17fastertransformer34getPaddingOffsetAndCuSeqLensKernelEPmPiS1_PKiii,@"STO_CUDA_ENTRY STV_DEFAULT"
_ZN17fastertransformer34getPaddingOffsetAndCuSeqLensKernelEPmPiS1_PKiii:
.text._ZN17fastertransformer34getPaddingOffsetAndCuSeqLensKernelEPmPiS1_PKiii:
[----:B------:R-:W-:Y:S02]  /*0000*/  IMAD.MOV.U32 R1, RZ, RZ, c[0x0][0x28] ;  /* 0x00000a00ff017624 */ /* 0x000fe400078e00ff */
[----:B------:R-:W-:Y:S01]  /*0010*/  IMAD.MOV.U32 R0, RZ, RZ, c[0x0][0x180] ;  /* 0x00006000ff007624 */ /* 0x000fe200078e00ff */
[----:B------:R-:W-:-:S04]  /*0020*/  ULDC.64 UR6, c[0x0][0x118] ;  /* 0x0000460000067ab9 */ /* 0x000fc80000000a00 */
[----:B------:R-:W-:Y:S01]  /*0030*/  ISETP.GE.AND P0, PT, R0, 0x1, PT ;  /* 0x000000010000780c */ /* 0x000fe20003f06270 */
[----:B------:R-:W-:-:S12]  /*0040*/  IMAD.MOV.U32 R0, RZ, RZ, RZ ;  /* 0x000000ffff007224 */ /* 0x000fd800078e00ff */
[----:B------:R-:W-:Y:S05]  /*0050*/  @!P0 BRA `(.L_x_37) ;  /* 0x00000c7000008947 */ /* 0x000fea0003800000 */
[----:B------:R-:W-:-:S04]  /*0060*/  ISETP.NE.U32.AND P0, PT, RZ, c[0x0][0x170], PT ;  /* 0x00005c00ff007a0c */ /* 0x000fc80003f05070 */
[----:B------:R-:W-:-:S13]  /*0070*/  ISETP.NE.AND.EX P0, PT, RZ, c[0x0][0x174], PT, P0 ;  /* 0x00005d00ff007a0c */ /* 0x000fda0003f05300 */
[----:B------:R-:W-:Y:S05]  /*0080*/  @P0 BRA `(.L_x_38) ;  /* 0x000005e000000947 */ /* 0x000fea0003800000 */
[----:B------:R-:W-:Y:S01]  /*0090*/  CS2R R2, SRZ ;  /* 0x0000000000027805 */ /* 0x000fe2000001ff00 */
[----:B------:R-:W-:Y:S02]  /*00a0*/  IMAD.MOV.U32 R8, RZ, RZ, RZ ;  /* 0x000000ffff087224 */ /* 0x000fe400078e00ff */
[----:B------:R-:W-:Y:S02]  /*00b0*/  IMAD.MOV.U32 R0, RZ, RZ, RZ ;  /* 0x000000ffff007224 */ /* 0x000fe400078e00ff */
.L_x_45:
[----:B------:R-:W-:-:S04]  /*00c0*/  IMAD.MOV.U32 R5, RZ, RZ, 0x4 ;  /* 0x00000004ff057424 */ /* 0x000fc800078e00ff */
[----:B------:R-:W-:-:S05]  /*00d0*/  IMAD.WIDE R6, R2, R5, c[0x0][0x178] ;  /* 0x00005e0002067625 */ /* 0x000fca00078e0205 */
[----:B------:R-:W2:Y:S01]  /*00e0*/  LDG.E R4, [R6.64] ;  /* 0x0000000606047981 */ /* 0x000ea2000c1e1900 */
[----:B------:R-:W-:-:S04]  /*00f0*/  IADD3 R2, R2, 0x1, RZ ;  /* 0x0000000102027810 */ /* 0x000fc80007ffe0ff */
[----:B------:R-:W-:Y:S02]  /*0100*/  ISETP.GE.AND P1, PT, R2, c[0x0][0x180], PT ;  /* 0x0000600002007a0c */ /* 0x000fe40003f26270 */
[----:B--2---:R-:W-:-:S13]  /*0110*/  ISETP.GE.AND P0, PT, R4, 0x1, PT ;  /* 0x000000010400780c */ /* 0x004fda0003f06270 */
[----:B------:R-:W-:Y:S05]  /*0120*/  @!P0 BRA `(.L_x_39) ;  /* 0x0000050000008947 */ /* 0x000fea0003800000 */
[C---:B------:R-:W-:Y:S01]  /*0130*/  IADD3 R6, R4.reuse, -0x1, RZ ;  /* 0xffffffff04067810 */ /* 0x040fe20007ffe0ff */
[----:B------:R-:W-:Y:S01]  /*0140*/  IMAD.MOV.U32 R14, RZ, RZ, R8 ;  /* 0x000000ffff0e7224 */ /* 0x000fe200078e0008 */
[----:B------:R-:W-:Y:S02]  /*0150*/  LOP3.LUT R17, R4, 0x3, RZ, 0xc0, !PT ;  /* 0x0000000304117812 */ /* 0x000fe400078ec0ff */
[----:B------:R-:W-:-:S13]  /*0160*/  ISETP.GE.U32.AND P0, PT, R6, 0x3, PT ;  /* 0x000000030600780c */ /* 0x000fda0003f06070 */
[----:B------:R-:W-:Y:S05]  /*0170*/  @!P0 BRA `(.L_x_40) ;  /* 0x000003e000008947 */ /* 0x000fea0003800000 */
[----:B------:R-:W-:Y:S02]  /*0180*/  IMAD.IADD R15, R4, 0x1, -R17 ;  /* 0x00000001040f7824 */ /* 0x000fe400078e0a11 */
[----:B------:R-:W-:-:S03]  /*0190*/  IMAD.MOV.U32 R14, RZ, RZ, R8 ;  /* 0x000000ffff0e7224 */ /* 0x000fc600078e0008 */
[----:B------:R-:W-:-:S13]  /*01a0*/  ISETP.GT.AND P0, PT, R15, RZ, PT ;  /* 0x000000ff0f00720c */ /* 0x000fda0003f04270 */
[----:B------:R-:W-:Y:S05]  /*01b0*/  @!P0 BRA `(.L_x_41) ;  /* 0x0000031000008947 */ /* 0x000fea0003800000 */
[----:B------:R-:W-:Y:S02]  /*01c0*/  ISETP.GT.AND P2, PT, R15, 0xc, PT ;  /* 0x0000000c0f00780c */ /* 0x000fe40003f44270 */
[----:B------:R-:W-:-:S11]  /*01d0*/  PLOP3.LUT P0, PT, PT, PT, PT, 0x80, 0x0 ;  /* 0x000000000000781c */ /* 0x000fd60003f0f070 */
[----:B------:R-:W-:Y:S05]  /*01e0*/  @!P2 BRA `(.L_x_42) ;  /* 0x000001c00000a947 */ /* 0x000fea0003800000 */
[----:B------:R-:W-:Y:S02]  /*01f0*/  PLOP3.LUT P0, PT, PT, PT, PT, 0x8, 0x0 ;  /* 0x000000000000781c */ /* 0x000fe40003f0e170 */
.L_x_43:
[----:B------:R-:W-:Y:S01]  /*0200*/  IADD3 R15, R15, -0x10, RZ ;  /* 0xfffffff00f0f7810 */ /* 0x000fe20007ffe0ff */
[CC--:B0-----:R-:W-:Y:S01]  /*0210*/  IMAD.WIDE R6, R14.reuse, R5.reuse, c[0x0][0x168] ;  /* 0x00005a000e067625 */ /* 0x0c1fe200078e0205 */
[C---:B------:R-:W-:Y:S02]  /*0220*/  IADD3 R8, R14.reuse, 0x4, RZ ;  /* 0x000000040e087810 */ /* 0x040fe40007ffe0ff */
[----:B------:R-:W-:Y:S02]  /*0230*/  ISETP.GT.AND P2, PT, R15, 0xc, PT ;  /* 0x0000000c0f00780c */ /* 0x000fe40003f44270 */
[----:B------:R-:W-:Y:S01]  /*0240*/  IADD3 R10, R14, 0x8, RZ ;  /* 0x000000080e0a7810 */ /* 0x000fe20007ffe0ff */
[-C--:B------:R-:W-:Y:S01]  /*0250*/  IMAD.WIDE R8, R8, R5.reuse, c[0x0][0x168] ;  /* 0x00005a0008087625 */ /* 0x080fe200078e0205 */
[C---:B------:R-:W-:Y:S01]  /*0260*/  IADD3 R12, R14.reuse, 0xc, RZ ;  /* 0x0000000c0e0c7810 */ /* 0x040fe20007ffe0ff */
[----:B------:R0:W-:Y:S01]  /*0270*/  STG.E [R6.64], R3 ;  /* 0x0000000306007986 */ /* 0x0001e2000c101906 */
[----:B------:R-:W-:Y:S01]  /*0280*/  IADD3 R14, R14, 0x10, RZ ;  /* 0x000000100e0e7810 */ /* 0x000fe20007ffe0ff */
[----:B------:R-:W-:-:S02]  /*0290*/  IMAD.WIDE R10, R10, R5, c[0x0][0x168] ;  /* 0x00005a000a0a7625 */ /* 0x000fc400078e0205 */
[----:B------:R0:W-:Y:S02]  /*02a0*/  STG.E [R6.64+0x4], R3 ;  /* 0x0000040306007986 */ /* 0x0001e4000c101906 */
[----:B------:R-:W-:Y:S02]  /*02b0*/  IMAD.WIDE R12, R12, R5, c[0x0][0x168] ;  /* 0x00005a000c0c7625 */ /* 0x000fe400078e0205 */
[----:B------:R0:W-:Y:S04]  /*02c0*/  STG.E [R6.64+0x8], R3 ;  /* 0x0000080306007986 */ /* 0x0001e8000c101906 */
[----:B------:R0:W-:Y:S04]  /*02d0*/  STG.E [R6.64+0xc], R3 ;  /* 0x00000c0306007986 */ /* 0x0001e8000c101906 */
[----:B------:R0:W-:Y:S04]  /*02e0*/  STG.E [R8.64], R3 ;  /* 0x0000000308007986 */ /* 0x0001e8000c101906 */
[----:B------:R0:W-:Y:S04]  /*02f0*/  STG.E [R8.64+0x4], R3 ;  /* 0x0000040308007986 */ /* 0x0001e8000c101906 */
        /* <DEDUP_REMOVED lines=9> */
[----:B------:R0:W-:Y:S01]  /*0390*/  STG.E [R12.64+0xc], R3 ;  /* 0x00000c030c007986 */ /* 0x0001e2000c101906 */
[----:B------:R-:W-:Y:S05]  /*03a0*/  @P2 BRA `(.L_x_43) ;  /* 0xfffffe5000002947 */ /* 0x000fea000383ffff */
.L_x_42:
[----:B------:R-:W-:-:S13]  /*03b0*/  ISETP.GT.AND P2, PT, R15, 0x4, PT ;  /* 0x000000040f00780c */ /* 0x000fda0003f44270 */
[----:B------:R-:W-:Y:S05]  /*03c0*/  @!P2 BRA `(.L_x_44) ;  /* 0x000000e00000a947 */ /* 0x000fea0003800000 */
[C---:B0-----:R-:W-:Y:S01]  /*03d0*/  IADD3 R8, R14.reuse, 0x4, RZ ;  /* 0x000000040e087810 */ /* 0x041fe20007ffe0ff */
[-C--:B------:R-:W-:Y:S01]  /*03e0*/  IMAD.WIDE R6, R14, R5.reuse, c[0x0][0x168] ;  /* 0x00005a000e067625 */ /* 0x080fe200078e0205 */
[----:B------:R-:W-:Y:S02]  /*03f0*/  PLOP3.LUT P0, PT, PT, PT, PT, 0x8, 0x0 ;  /* 0x000000000000781c */ /* 0x000fe40003f0e170 */
[----:B------:R-:W-:Y:S01]  /*0400*/  IADD3 R15, R15, -0x8, RZ ;  /* 0xfffffff80f0f7810 */ /* 0x000fe20007ffe0ff */
[----:B------:R-:W-:Y:S01]  /*0410*/  IMAD.WIDE R8, R8, R5, c[0x0][0x168] ;  /* 0x00005a0008087625 */ /* 0x000fe200078e0205 */
[----:B------:R0:W-:Y:S01]  /*0420*/  STG.E [R6.64], R3 ;  /* 0x0000000306007986 */ /* 0x0001e2000c101906 */
[----:B------:R-:W-:-:S03]  /*0430*/  IADD3 R14, R14, 0x8, RZ ;  /* 0x000000080e0e7810 */ /* 0x000fc60007ffe0ff */
[----:B------:R0:W-:Y:S04]  /*0440*/  STG.E [R6.64+0x4], R3 ;  /* 0x0000040306007986 */ /* 0x0001e8000c101906 */
[----:B------:R0:W-:Y:S04]  /*0450*/  STG.E [R6.64+0x8], R3 ;  /* 0x0000080306007986 */ /* 0x0001e8000c101906 */
[----:B------:R0:W-:Y:S04]  /*0460*/  STG.E [R6.64+0xc], R3 ;  /* 0x00000c0306007986 */ /* 0x0001e8000c101906 */
[----:B------:R0:W-:Y:S04]  /*0470*/  STG.E [R8.64], R3 ;  /* 0x0000000308007986 */ /* 0x0001e8000c101906 */
[----:B------:R0:W-:Y:S04]  /*0480*/  STG.E [R8.64+0x4], R3 ;  /* 0x0000040308007986 */ /* 0x0001e8000c101906 */
[----:B------:R0:W-:Y:S04]  /*0490*/  STG.E [R8.64+0x8], R3 ;  /* 0x0000080308007986 */ /* 0x0001e8000c101906 */
[----:B------:R0:W-:Y:S02]  /*04a0*/  STG.E [R8.64+0xc], R3 ;  /* 0x00000c0308007986 */ /* 0x0001e4000c101906 */
.L_x_44:
[----:B------:R-:W-:-:S13]  /*04b0*/  ISETP.NE.OR P0, PT, R15, RZ, P0 ;  /* 0x000000ff0f00720c */ /* 0x000fda0000705670 */
[----:B------:R-:W-:Y:S05]  /*04c0*/  @!P0 BRA `(.L_x_40) ;  /* 0x0000009000008947 */ /* 0x000fea0003800000 */
.L_x_41:
[----:B------:R-:W-:Y:S01]  /*04d0*/  IADD3 R15, R15, -0x4, RZ ;  /* 0xfffffffc0f0f7810 */ /* 0x000fe20007ffe0ff */
[C---:B0-----:R-:W-:Y:S01]  /*04e0*/  IMAD.WIDE R6, R14.reuse, R5, c[0x0][0x168] ;  /* 0x00005a000e067625 */ /* 0x041fe200078e0205 */
[----:B------:R-:W-:Y:S02]  /*04f0*/  IADD3 R14, R14, 0x4, RZ ;  /* 0x000000040e0e7810 */ /* 0x000fe40007ffe0ff */
[----:B------:R-:W-:Y:S02]  /*0500*/  ISETP.NE.AND P0, PT, R15, RZ, PT ;  /* 0x000000ff0f00720c */ /* 0x000fe40003f05270 */
[----:B------:R0:W-:Y:S04]  /*0510*/  STG.E [R6.64], R3 ;  /* 0x0000000306007986 */ /* 0x0001e8000c101906 */
[----:B------:R0:W-:Y:S04]  /*0520*/  STG.E [R6.64+0x4], R3 ;  /* 0x0000040306007986 */ /* 0x0001e8000c101906 */
[----:B------:R0:W-:Y:S04]  /*0530*/  STG.E [R6.64+0x8], R3 ;  /* 0x0000080306007986 */ /* 0x0001e8000c101906 */
[----:B------:R0:W-:Y:S02]  /*0540*/  STG.E [R6.64+0xc], R3 ;  /* 0x00000c0306007986 */ /* 0x0001e4000c101906 */
[----:B0-----:R-:W-:Y:S05]  /*0550*/  @P0 BRA `(.L_x_41) ;  /* 0xffffff7000000947 */ /* 0x001fea000383ffff */
.L_x_40:
[----:B------:R-:W-:Y:S01]  /*0560*/  ISETP.NE.AND P0, PT, R17, RZ, PT ;  /* 0x000000ff1100720c */ /* 0x000fe20003f05270 */
[----:B0-----:R-:W-:-:S12]  /*0570*/  IMAD.MOV.U32 R8, RZ, RZ, R14 ;  /* 0x000000ffff087224 */ /* 0x001fd800078e000e */
[----:B------:R-:W-:Y:S05]  /*0580*/  @!P0 BRA `(.L_x_39) ;  /* 0x000000a000008947 */ /* 0x000fea0003800000 */
[----:B------:R-:W-:Y:S01]  /*0590*/  ISETP.NE.AND P0, PT, R17, 0x1, PT ;  /* 0x000000011100780c */ /* 0x000fe20003f05270 */
[C---:B------:R-:W-:Y:S01]  /*05a0*/  IMAD.WIDE R6, R14.reuse, R5, c[0x0][0x168] ;  /* 0x00005a000e067625 */ /* 0x040fe200078e0205 */
[----:B------:R-:W-:-:S04]  /*05b0*/  IADD3 R8, R14, 0x1, RZ ;  /* 0x000000010e087810 */ /* 0x000fc80007ffe0ff */
[----:B------:R0:W-:Y:S07]  /*05c0*/  STG.E [R6.64], R3 ;  /* 0x0000000306007986 */ /* 0x0001ee000c101906 */
[----:B------:R-:W-:Y:S05]  /*05d0*/  @!P0 BRA `(.L_x_39) ;  /* 0x0000005000008947 */ /* 0x000fea0003800000 */
[----:B------:R-:W-:Y:S01]  /*05e0*/  ISETP.NE.AND P0, PT, R17, 0x2, PT ;  /* 0x000000021100780c */ /* 0x000fe20003f05270 */
[----:B------:R1:W-:Y:S01]  /*05f0*/  STG.E [R6.64+0x4], R3 ;  /* 0x0000040306007986 */ /* 0x0003e2000c101906 */
[----:B------:R-:W-:-:S11]  /*0600*/  IADD3 R8, R14, 0x2, RZ ;  /* 0x000000020e087810 */ /* 0x000fd60007ffe0ff */
[----:B------:R1:W-:Y:S01]  /*0610*/  @P0 STG.E [R6.64+0x8], R3 ;  /* 0x0000080306000986 */ /* 0x0003e2000c101906 */
[----:B------:R-:W-:-:S03]  /*0620*/  @P0 IADD3 R8, R14, 0x3, RZ ;  /* 0x000000030e080810 */ /* 0x000fc60007ffe0ff */
.L_x_39:
[C---:B01----:R-:W-:Y:S01]  /*0630*/  IADD3 R3, -R4.reuse, c[0x0][0x184], R3 ;  /* 0x0000610004037a10 */ /* 0x043fe20007ffe103 */
[----:B------:R-:W-:Y:S01]  /*0640*/  IMAD.IADD R0, R4, 0x1, R0 ;  /* 0x0000000104007824 */ /* 0x000fe200078e0200 */
[----:B------:R-:W-:Y:S05]  /*0650*/  @!P1 BRA `(.L_x_45) ;  /* 0xfffffa6000009947 */ /* 0x000fea000383ffff */
[----:B------:R-:W-:Y:S05]  /*0660*/  BRA `(.L_x_37) ;  /* 0x0000066000007947 */ /* 0x000fea0003800000 */
.L_x_38:
[----:B------:R-:W-:Y:S01]  /*0670*/  ULDC.64 UR4, c[0x0][0x168] ;  /* 0x00005a0000047ab9 */ /* 0x000fe20000000a00 */
[----:B------:R-:W-:Y:S01]  /*0680*/  CS2R R6, SRZ ;  /* 0x0000000000067805 */ /* 0x000fe2000001ff00 */
[----:B------:R-:W-:Y:S01]  /*0690*/  UIADD3 UR4, UP0, UR4, 0x8, URZ ;  /* 0x0000000804047890 */ /* 0x000fe2000ff1e03f */
[----:B------:R-:W-:Y:S02]  /*06a0*/  IMAD.MOV.U32 R9, RZ, RZ, RZ ;  /* 0x000000ffff097224 */ /* 0x000fe400078e00ff */
[----:B------:R-:W-:Y:S01]  /*06b0*/  IMAD.MOV.U32 R0, RZ, RZ, RZ ;  /* 0x000000ffff007224 */ /* 0x000fe200078e00ff */
[----:B------:R-:W-:Y:S02]  /*06c0*/  UIADD3.X UR5, URZ, UR5, URZ, UP0, !UPT ;  /* 0x000000053f057290 */ /* 0x000fe400087fe43f */
.L_x_52:
[----:B------:R-:W-:-:S04]  /*06d0*/  IMAD.MOV.U32 R13, RZ, RZ, 0x4 ;  /* 0x00000004ff0d7424 */ /* 0x000fc800078e00ff */
[----:B------:R-:W-:-:S05]  /*06e0*/  IMAD.WIDE R2, R6, R13, c[0x0][0x178] ;  /* 0x00005e0006027625 */ /* 0x000fca00078e020d */
[----:B------:R-:W2:Y:S01]  /*06f0*/  LDG.E R10, [R2.64] ;  /* 0x00000006020a7981 */ /* 0x000ea2000c1e1900 */
[C---:B------:R-:W-:Y:S01]  /*0700*/  IMAD.WIDE R4, R6.reuse, R13, c[0x0][0x170] ;  /* 0x00005c0006047625 */ /* 0x040fe200078e020d */
[----:B------:R-:W-:-:S04]  /*0710*/  IADD3 R6, R6, 0x1, RZ ;  /* 0x0000000106067810 */ /* 0x000fc80007ffe0ff */
[----:B------:R0:W-:Y:S01]  /*0720*/  STG.E [R4.64], R0 ;  /* 0x0000000004007986 */ /* 0x0001e2000c101906 */
[----:B------:R-:W-:Y:S02]  /*0730*/  ISETP.GE.AND P1, PT, R6, c[0x0][0x180], PT ;  /* 0x0000600006007a0c */ /* 0x000fe40003f26270 */
[----:B--2---:R-:W-:-:S13]  /*0740*/  ISETP.GE.AND P0, PT, R10, 0x1, PT ;  /* 0x000000010a00780c */ /* 0x004fda0003f06270 */
[----:B------:R-:W-:Y:S05]  /*0750*/  @!P0 BRA `(.L_x_46) ;  /* 0x0000054000008947 */ /* 0x000fea0003800000 */
[C---:B0-----:R-:W-:Y:S01]  /*0760*/  IADD3 R2, R10.reuse, -0x1, RZ ;  /* 0xffffffff0a027810 */ /* 0x041fe20007ffe0ff */
[----:B------:R-:W-:Y:S01]  /*0770*/  IMAD.MOV.U32 R4, RZ, RZ, R7 ;  /* 0x000000ffff047224 */ /* 0x000fe200078e0007 */
[----:B------:R-:W-:Y:S02]  /*0780*/  LOP3.LUT R11, R10, 0x3, RZ, 0xc0, !PT ;  /* 0x000000030a0b7812 */ /* 0x000fe400078ec0ff */
[----:B------:R-:W-:-:S13]  /*0790*/  ISETP.GE.U32.AND P0, PT, R2, 0x3, PT ;  /* 0x000000030200780c */ /* 0x000fda0003f06070 */
[----:B------:R-:W-:Y:S05]  /*07a0*/  @!P0 BRA `(.L_x_47) ;  /* 0x0000042000008947 */ /* 0x000fea0003800000 */
[----:B------:R-:W-:Y:S02]  /*07b0*/  IMAD.IADD R5, R10, 0x1, -R11 ;  /* 0x000000010a057824 */ /* 0x000fe400078e0a0b */
[----:B------:R-:W-:Y:S02]  /*07c0*/  IMAD.U32 R2, RZ, RZ, UR4 ;  /* 0x00000004ff027e24 */ /* 0x000fe4000f8e00ff */
[----:B------:R-:W-:Y:S01]  /*07d0*/  IMAD.U32 R3, RZ, RZ, UR5 ;  /* 0x00000005ff037e24 */ /* 0x000fe2000f8e00ff */
[----:B------:R-:W-:Y:S01]  /*07e0*/  ISETP.GT.AND P0, PT, R5, RZ, PT ;  /* 0x000000ff0500720c */ /* 0x000fe20003f04270 */
[----:B------:R-:W-:Y:S02]  /*07f0*/  IMAD.MOV.U32 R4, RZ, RZ, R7 ;  /* 0x000000ffff047224 */ /* 0x000fe400078e0007 */
[----:B------:R-:W-:-:S10]  /*0800*/  IMAD.WIDE R2, R7, 0x4, R2 ;  /* 0x0000000407027825 */ /* 0x000fd400078e0202 */
[----:B------:R-:W-:Y:S05]  /*0810*/  @!P0 BRA `(.L_x_48) ;  /* 0x000002f000008947 */ /* 0x000fea0003800000 */
[----:B------:R-:W-:Y:S02]  /*0820*/  ISETP.GT.AND P2, PT, R5, 0xc, PT ;  /* 0x0000000c0500780c */ /* 0x000fe40003f44270 */
[----:B------:R-:W-:-:S11]  /*0830*/  PLOP3.LUT P0, PT, PT, PT, PT, 0x80, 0x0 ;  /* 0x000000000000781c */ /* 0x000fd60003f0f070 */
[----:B------:R-:W-:Y:S05]  /*0840*/  @!P2 BRA `(.L_x_49) ;  /* 0x000001900000a947 */ /* 0x000fea0003800000 */
[----:B------:R-:W-:Y:S02]  /*0850*/  PLOP3.LUT P0, PT, PT, PT, PT, 0x8, 0x0 ;  /* 0x000000000000781c */ /* 0x000fe40003f0e170 */
.L_x_50:
[----:B------:R-:W-:Y:S01]  /*0860*/  IADD3 R5, R5, -0x10, RZ ;  /* 0xfffffff005057810 */ /* 0x000fe20007ffe0ff */
[----:B------:R-:W-:Y:S01]  /*0870*/  STG.E [R2.64+-0x8], R9 ;  /* 0xfffff80902007986 */ /* 0x000fe2000c101906 */
[----:B------:R-:W-:Y:S02]  /*0880*/  IADD3 R7, P3, R2, 0x40, RZ ;  /* 0x0000004002077810 */ /* 0x000fe40007f7e0ff */
[----:B------:R-:W-:Y:S01]  /*0890*/  ISETP.GT.AND P2, PT, R5, 0xc, PT ;  /* 0x0000000c0500780c */ /* 0x000fe20003f44270 */
[----:B------:R-:W-:Y:S01]  /*08a0*/  STG.E [R2.64+-0x4], R9 ;  /* 0xfffffc0902007986 */ /* 0x000fe2000c101906 */
[----:B------:R-:W-:Y:S01]  /*08b0*/  IADD3 R4, R4, 0x10, RZ ;  /* 0x0000001004047810 */ /* 0x000fe20007ffe0ff */
[----:B------:R-:W-:Y:S02]  /*08c0*/  IMAD.X R8, RZ, RZ, R3, P3 ;  /* 0x000000ffff087224 */ /* 0x000fe400018e0603 */
[----:B------:R-:W-:Y:S04]  /*08d0*/  STG.E [R2.64], R9 ;  /* 0x0000000902007986 */ /* 0x000fe8000c101906 */
[----:B------:R-:W-:Y:S04]  /*08e0*/  STG.E [R2.64+0x4], R9 ;  /* 0x0000040902007986 */ /* 0x000fe8000c101906 */
        /* <DEDUP_REMOVED lines=11> */
[----:B------:R0:W-:Y:S02]  /*09a0*/  STG.E [R2.64+0x34], R9 ;  /* 0x0000340902007986 */ /* 0x0001e4000c101906 */
[----:B0-----:R-:W-:-:S02]  /*09b0*/  IMAD.MOV.U32 R2, RZ, RZ, R7 ;  /* 0x000000ffff027224 */ /* 0x001fc400078e0007 */
[----:B------:R-:W-:Y:S01]  /*09c0*/  IMAD.MOV.U32 R3, RZ, RZ, R8 ;  /* 0x000000ffff037224 */ /* 0x000fe200078e0008 */
[----:B------:R-:W-:Y:S05]  /*09d0*/  @P2 BRA `(.L_x_50) ;  /* 0xfffffe8000002947 */ /* 0x000fea000383ffff */
.L_x_49:
[----:B------:R-:W-:-:S13]  /*09e0*/  ISETP.GT.AND P2, PT, R5, 0x4, PT ;  /* 0x000000040500780c */ /* 0x000fda0003f44270 */
[----:B------:R-:W-:Y:S05]  /*09f0*/  @!P2 BRA `(.L_x_51) ;  /* 0x000000f00000a947 */ /* 0x000fea0003800000 */
[----:B------:R-:W-:Y:S01]  /*0a00*/  IADD3 R7, P2, R2, 0x20, RZ ;  /* 0x0000002002077810 */ /* 0x000fe20007f5e0ff */
[----:B------:R-:W-:Y:S01]  /*0a10*/  STG.E [R2.64+-0x8], R9 ;  /* 0xfffff80902007986 */ /* 0x000fe2000c101906 */
[----:B------:R-:W-:Y:S02]  /*0a20*/  PLOP3.LUT P0, PT, PT, PT, PT, 0x8, 0x0 ;  /* 0x000000000000781c */ /* 0x000fe40003f0e170 */
[----:B------:R-:W-:Y:S01]  /*0a30*/  IADD3 R4, R4, 0x8, RZ ;  /* 0x0000000804047810 */ /* 0x000fe20007ffe0ff */
[----:B------:R-:W-:Y:S01]  /*0a40*/  IMAD.X R8, RZ, RZ, R3, P2 ;  /* 0x000000ffff087224 */ /* 0x000fe200010e0603 */
[----:B------:R-:W-:Y:S01]  /*0a50*/  STG.E [R2.64+-0x4], R9 ;  /* 0xfffffc0902007986 */ /* 0x000fe2000c101906 */
[----:B------:R-:W-:-:S03]  /*0a60*/  IADD3 R5, R5, -0x8, RZ ;  /* 0xfffffff805057810 */ /* 0x000fc60007ffe0ff */
[----:B------:R-:W-:Y:S04]  /*0a70*/  STG.E [R2.64], R9 ;  /* 0x0000000902007986 */ /* 0x000fe8000c101906 */
[----:B------:R-:W-:Y:S04]  /*0a80*/  STG.E [R2.64+0x4], R9 ;  /* 0x0000040902007986 */ /* 0x000fe8000c101906 */
[----:B------:R-:W-:Y:S04]  /*0a90*/  STG.E [R2.64+0x8], R9 ;  /* 0x0000080902007986 */ /* 0x000fe8000c101906 */
[----:B------:R-:W-:Y:S04]  /*0aa0*/  STG.E [R2.64+0xc], R9 ;  /* 0x00000c0902007986 */ /* 0x000fe8000c101906 */
[----:B------:R-:W-:Y:S04]  /*0ab0*/  STG.E [R2.64+0x10], R9 ;  /* 0x0000100902007986 */ /* 0x000fe8000c101906 */
[----:B------:R0:W-:Y:S02]  /*0ac0*/  STG.E [R2.64+0x14], R9 ;  /* 0x0000140902007986 */ /* 0x0001e4000c101906 */
[----:B0-----:R-:W-:-:S02]  /*0ad0*/  IMAD.MOV.U32 R2, RZ, RZ, R7 ;  /* 0x000000ffff027224 */ /* 0x001fc400078e0007 */
[----:B------:R-:W-:Y:S02]  /*0ae0*/  IMAD.MOV.U32 R3, RZ, RZ, R8 ;  /* 0x000000ffff037224 */ /* 0x000fe400078e0008 */
.L_x_51:
[----:B------:R-:W-:-:S13]  /*0af0*/  ISETP.NE.OR P0, PT, R5, RZ, P0 ;  /* 0x000000ff0500720c */ /* 0x000fda0000705670 */
[----:B------:R-:W-:Y:S05]  /*0b00*/  @!P0 BRA `(.L_x_47) ;  /* 0x000000c000008947 */ /* 0x000fea0003800000 */
.L_x_48:
[----:B------:R-:W-:Y:S01]  /*0b10*/  IADD3 R5, R5, -0x4, RZ ;  /* 0xfffffffc05057810 */ /* 0x000fe20007ffe0ff */
[----:B------:R-:W-:Y:S01]  /*0b20*/  STG.E [R2.64+-0x8], R9 ;  /* 0xfffff80902007986 */ /* 0x000fe2000c101906 */
[----:B------:R-:W-:Y:S02]  /*0b30*/  IADD3 R7, P2, R2, 0x10, RZ ;  /* 0x0000001002077810 */ /* 0x000fe40007f5e0ff */
[----:B------:R-:W-:Y:S01]  /*0b40*/  ISETP.NE.AND P0, PT, R5, RZ, PT ;  /* 0x000000ff0500720c */ /* 0x000fe20003f05270 */
[----:B------:R-:W-:Y:S01]  /*0b50*/  STG.E [R2.64+-0x4], R9 ;  /* 0xfffffc0902007986 */ /* 0x000fe2000c101906 */
[----:B------:R-:W-:Y:S01]  /*0b60*/  IADD3 R4, R4, 0x4, RZ ;  /* 0x0000000404047810 */ /* 0x000fe20007ffe0ff */
[----:B------:R-:W-:Y:S02]  /*0b70*/  IMAD.X R8, RZ, RZ, R3, P2 ;  /* 0x000000ffff087224 */ /* 0x000fe400010e0603 */
[----:B------:R-:W-:Y:S04]  /*0b80*/  STG.E [R2.64], R9 ;  /* 0x0000000902007986 */ /* 0x000fe8000c101906 */
[----:B------:R0:W-:Y:S02]  /*0b90*/  STG.E [R2.64+0x4], R9 ;  /* 0x0000040902007986 */ /* 0x0001e4000c101906 */
[----:B0-----:R-:W-:-:S02]  /*0ba0*/  IMAD.MOV.U32 R2, RZ, RZ, R7 ;  /* 0x000000ffff027224 */ /* 0x001fc400078e0007 */
[----:B------:R-:W-:Y:S01]  /*0bb0*/  IMAD.MOV.U32 R3, RZ, RZ, R8 ;  /* 0x000000ffff037224 */ /* 0x000fe200078e0008 */
[----:B------:R-:W-:Y:S05]  /*0bc0*/  @P0 BRA `(.L_x_48) ;  /* 0xffffff4000000947 */ /* 0x000fea000383ffff */
.L_x_47:
[----:B------:R-:W-:Y:S01]  /*0bd0*/  ISETP.NE.AND P0, PT, R11, RZ, PT ;  /* 0x000000ff0b00720c */ /* 0x000fe20003f05270 */
[----:B------:R-:W-:-:S12]  /*0be0*/  IMAD.MOV.U32 R7, RZ, RZ, R4 ;  /* 0x000000ffff077224 */ /* 0x000fd800078e0004 */
        /* <DEDUP_REMOVED lines=11> */
.L_x_46:
[C---:B01----:R-:W-:Y:S01]  /*0ca0*/  IADD3 R9, -R10.reuse, c[0x0][0x184], R9 ;  /* 0x000061000a097a10 */ /* 0x043fe20007ffe109 */
[----:B------:R-:W-:Y:S01]  /*0cb0*/  IMAD.IADD R0, R10, 0x1, R0 ;  /* 0x000000010a007824 */ /* 0x000fe200078e0200 */
[----:B------:R-:W-:Y:S05]  /*0cc0*/  @!P1 BRA `(.L_x_52) ;  /* 0xfffffa0000009947 */ /* 0x000fea000383ffff */
.L_x_37:
[----:B------:R-:W-:Y:S01]  /*0cd0*/  ISETP.NE.U32.AND P0, PT, RZ, c[0x0][0x170], PT ;  /* 0x00005c00ff007a0c */ /* 0x000fe20003f05070 */
[----:B------:R-:W-:Y:S01]  /*0ce0*/  IMAD.MOV.U32 R6, RZ, RZ, c[0x0][0x160] ;  /* 0x00005800ff067624 */ /* 0x000fe200078e00ff */
[--C-:B------:R-:W-:Y:S01]  /*0cf0*/  SHF.R.S32.HI R5, RZ, 0x1f, R0.reuse ;  /* 0x0000001fff057819 */ /* 0x100fe20000011400 */
[----:B------:R-:W-:Y:S01]  /*0d00*/  IMAD.MOV.U32 R7, RZ, RZ, c[0x0][0x164] ;  /* 0x00005900ff077624 */ /* 0x000fe200078e00ff */
[----:B------:R-:W-:Y:S01]  /*0d10*/  ISETP.NE.AND.EX P0, PT, RZ, c[0x0][0x174], PT, P0 ;  /* 0x00005d00ff007a0c */ /* 0x000fe20003f05300 */
[----:B------:R-:W-:-:S12]  /*0d20*/  IMAD.MOV.U32 R4, RZ, RZ, R0 ;  /* 0x000000ffff047224 */ /* 0x000fd800078e0000 */
[----:B------:R-:W-:Y:S02]  /*0d30*/  @P0 IMAD.MOV.U32 R2, RZ, RZ, 0x4 ;  /* 0x00000004ff020424 */ /* 0x000fe400078e00ff */
[----:B------:R-:W-:-:S04]  /*0d40*/  @P0 IMAD.MOV.U32 R3, RZ, RZ, c[0x0][0x180] ;  /* 0x00006000ff030624 */ /* 0x000fc800078e00ff */
[----:B------:R-:W-:-:S05]  /*0d50*/  @P0 IMAD.WIDE R2, R3, R2, c[0x0][0x170] ;  /* 0x00005c0003020625 */ /* 0x000fca00078e0202 */
[----:B------:R-:W-:Y:S04]  /*0d60*/  @P0 STG.E [R2.64], R0 ;  /* 0x0000000002000986 */ /* 0x000fe8000c101906 */
[----:B------:R-:W-:Y:S01]  /*0d70*/  STG.E.64 [R6.64], R4 ;  /* 0x0000000406007986 */ /* 0x000fe2000c101b06 */
[----:B------:R-:W-:Y:S05]  /*0d80*/  EXIT ;  /* 0x000000000000794d */ /* 0x000fea0003800000 */
.L_x_53:
        /* <DEDUP_REMOVED lines=15> */
.L_x_64:


//--------------------- .nv.shared._ZN17fastertransformer26buildRelativeAttentionBiasI6__halfEEvPT_PKS2_iiibi --------------------------
	.section	.nv.shared._ZN17fastertransformer26buildRelativeAttentionBiasI6__halfEEvPT_PKS2_iiibi,"aw",@nobits
	.sectionflags	@""
	.align	16


//--------------------- .nv.shared._ZN17fastertransformer26buildRelativeAttentionBiasIfEEvPT_PKS1_iiibi --------------------------
	.section	.nv.shared._ZN17fastertransformer26buildRelativeAttentionBiasIfEEvPT_PKS1_iiibi,"aw",@nobits
	.sectionflags	@""
	.align	16


//--------------------- .nv.shared._ZN17fastertransformer14remove_paddingI6__halfEEvPT_PKS2_PKii --------------------------
	.section	.nv.shared._ZN17fastertransformer14remove_paddingI6__halfEEvPT_PKS2_PKii,"aw",@nobits
	.sectionflags	@""
	.align	16


//--------------------- .nv.shared._ZN17fastertransformer14remove_paddingIfEEvPT_PKS1_PKii --------------------------
	.section	.nv.shared._ZN17fastertransformer14remove_paddingIfEEvPT_PKS1_PKii,"aw",@nobits
	.sectionflags	@""
	.align	16


//--------------------- .nv.shared._ZN17fastertransformer31rebuild_sequence_length_paddingI6__halfEEvPKT_PS2_PKii --------------------------
	.section	.nv.shared._ZN17fastertransformer31rebuild_sequence_length_paddingI6__halfEEvPKT_PS2_PKii,"aw",@nobits
	.sectionflags	@""
	.align	16


//--------------------- .nv.shared._ZN17fastertransformer31rebuild_sequence_length_paddingIfEEvPKT_PS1_PKii --------------------------
	.section	.nv.shared._ZN17fastertransformer31rebuild_sequence_length_paddingIfEEvPKT_PS1_PKii,"aw",@nobits
	.sectionflags	@""
	.align	16


//--------------------- .nv.shared._ZN17fastertransformer31buildEncoderAttentionMaskKernelI6__halfEEvPT_PKii --------------------------
	.section	.nv.shared._ZN17fastertransformer31buildEncoderAttentionMaskKernelI6__halfEEvPT_PKii,"aw",@nobits
	.sectionflags	@""
	.align	16


//--------------------- .nv.shared._ZN17fastertransformer31buildEncoderAttentionMaskKernelIfEEvPT_PKii --------------------------
	.section	.nv.shared._ZN17fastertransformer31buildEncoderAttentionMaskKernelIfEEvPT_PKii,"aw",@nobits
	.sectionflags	@""
	.align	16


//--------------------- .nv.shared._ZN17fastertransformer25getTrtPaddingOffsetKernelEPiPKiii --------------------------
	.section	.nv.shared._ZN17fastertransformer25getTrtPaddingOffsetKernelEPiPKiii,"aw",@nobits
	.sectionflags	@""
	.align	16


//--------------------- .nv.shared._ZN17fastertransformer25getTrtPaddingOffsetKernelEPiPKii --------------------------
	.section	.nv.shared._ZN17fastertransformer25getTrtPaddingOffsetKernelEPiPKii,"aw",@nobits
	.sectionflags	@""
	.align	16


//--------------------- .nv.shared._ZN17fastertransformer34getPaddingOffsetAndCuSeqLensKernelEPmPiS1_PKiii --------------------------
	.section	.nv.shared._ZN17fastertransformer34getPaddingOffsetAndCuSeqLensKernelEPmPiS1_PKiii,"aw",@nobits
	.sectionflags	@""
	.align	16
